//
// Generated by NVIDIA NVVM Compiler
//
// Compiler Build ID: CL-36424714
// Cuda compilation tools, release 13.0, V13.0.88
// Based on NVVM 20.0.0
//

.version 9.0
.target sm_100
.address_size 64

	// .globl	_Z28largestSquareWavefrontKernelPKiPiiiii
.extern .shared .align 16 .b8 sTile[];
.extern .shared .align 16 .b8 sTile$1[];

.visible .entry _Z28largestSquareWavefrontKernelPKiPiiiii(
	.param .u64 .ptr .align 1 _Z28largestSquareWavefrontKernelPKiPiiiii_param_0,
	.param .u64 .ptr .align 1 _Z28largestSquareWavefrontKernelPKiPiiiii_param_1,
	.param .u32 _Z28largestSquareWavefrontKernelPKiPiiiii_param_2,
	.param .u32 _Z28largestSquareWavefrontKernelPKiPiiiii_param_3,
	.param .u32 _Z28largestSquareWavefrontKernelPKiPiiiii_param_4,
	.param .u32 _Z28largestSquareWavefrontKernelPKiPiiiii_param_5
)
{
	.reg .pred 	%p<50>;
	.reg .b32 	%r<268>;
	.reg .b64 	%rd<57>;

	ld.param.u64 	%rd7, [_Z28largestSquareWavefrontKernelPKiPiiiii_param_0];
	ld.param.u64 	%rd8, [_Z28largestSquareWavefrontKernelPKiPiiiii_param_1];
	ld.param.u32 	%r100, [_Z28largestSquareWavefrontKernelPKiPiiiii_param_2];
	ld.param.u32 	%r97, [_Z28largestSquareWavefrontKernelPKiPiiiii_param_3];
	ld.param.u32 	%r101, [_Z28largestSquareWavefrontKernelPKiPiiiii_param_4];
	ld.param.u32 	%r102, [_Z28largestSquareWavefrontKernelPKiPiiiii_param_5];
	cvta.to.global.u64 	%rd1, %rd7;
	cvta.to.global.u64 	%rd2, %rd8;
	// begin inline asm
	mov.u32 %r98, %envreg2;
	// end inline asm
	cvt.u64.u32 	%rd9, %r98;
	// begin inline asm
	mov.u32 %r99, %envreg1;
	// end inline asm
	cvt.u64.u32 	%rd10, %r99;
	shl.b64 	%rd11, %rd10, 32;
	or.b64  	%rd3, %rd11, %rd9;
	mov.u32 	%r1, %ctaid.x;
	mov.u32 	%r2, %ctaid.y;
	mul.lo.s32 	%r3, %r101, %r2;
	mul.lo.s32 	%r4, %r102, %r1;
	sub.s32 	%r103, %r100, %r3;
	min.s32 	%r5, %r101, %r103;
	sub.s32 	%r104, %r97, %r4;
	min.s32 	%r6, %r102, %r104;
	mov.u32 	%r7, %nctaid.x;
	mov.u32 	%r8, %nctaid.y;
	add.s32 	%r105, %r8, %r7;
	add.s32 	%r9, %r105, -1;
	setp.lt.s32 	%p1, %r9, 1;
	@%p1 bra 	$L__BB0_82;
	mov.u32 	%r107, %tid.y;
	mov.u32 	%r108, %tid.x;
	add.s32 	%r10, %r1, %r2;
	mov.u32 	%r109, %ntid.x;
	mad.lo.s32 	%r11, %r107, %r109, %r108;
	mul.lo.s32 	%r12, %r6, %r5;
	mov.u32 	%r110, %ntid.y;
	mul.lo.s32 	%r13, %r109, %r110;
	add.s32 	%r111, %r108, %r107;
	mov.u32 	%r112, %tid.z;
	or.b32  	%r14, %r111, %r112;
	mul.lo.s32 	%r113, %r7, %r8;
	mov.u32 	%r114, %nctaid.z;
	mul.lo.s32 	%r115, %r113, %r114;
	mov.u32 	%r116, %ctaid.z;
	neg.s32 	%r117, %r116;
	setp.eq.s32 	%p2, %r10, %r117;
	sub.s32 	%r118, -2147483647, %r115;
	selp.b32 	%r15, %r118, 1, %p2;
	add.s32 	%r16, %r6, -1;
	and.b32  	%r17, %r6, 1;
	and.b32  	%r18, %r6, 2147483646;
	mov.b32 	%r246, 0;
	cvt.s64.s32 	%rd37, %r4;
	add.s64 	%rd55, %rd3, 4;
$L__BB0_2:
	setp.ne.s32 	%p3, %r10, %r246;
	@%p3 bra 	$L__BB0_76;
	setp.ge.s32 	%p4, %r11, %r12;
	@%p4 bra 	$L__BB0_6;
	mov.u32 	%r247, %r11;
$L__BB0_5:
	div.s32 	%r119, %r247, %r6;
	mul.lo.s32 	%r120, %r119, %r6;
	sub.s32 	%r121, %r247, %r120;
	add.s32 	%r122, %r119, %r3;
	add.s32 	%r123, %r121, %r4;
	mad.lo.s32 	%r124, %r122, %r97, %r123;
	mul.wide.s32 	%rd12, %r124, 4;
	add.s64 	%rd13, %rd2, %rd12;
	ld.global.u32 	%r125, [%rd13];
	shl.b32 	%r126, %r247, 2;
	mov.u32 	%r127, sTile;
	add.s32 	%r128, %r127, %r126;
	st.shared.u32 	[%r128], %r125;
	add.s32 	%r247, %r247, %r13;
	setp.lt.s32 	%p5, %r247, %r12;
	@%p5 bra 	$L__BB0_5;
$L__BB0_6:
	setp.lt.s32 	%p6, %r5, 1;
	bar.sync 	0;
	@%p6 bra 	$L__BB0_74;
	mov.b32 	%r248, 0;
$L__BB0_8:
	setp.lt.s32 	%p7, %r6, 1;
	@%p7 bra 	$L__BB0_73;
	mul.lo.s32 	%r23, %r248, %r6;
	add.s32 	%r24, %r248, %r3;
	mul.lo.s32 	%r25, %r24, %r97;
	setp.ne.s32 	%p8, %r248, 0;
	sub.s32 	%r26, %r23, %r6;
	sub.s32 	%r27, %r25, %r97;
	add.s32 	%r28, %r27, -1;
	@%p8 bra 	$L__BB0_46;
	setp.eq.s32 	%p24, %r16, 0;
	mov.b32 	%r255, 0;
	@%p24 bra 	$L__BB0_33;
	mov.b32 	%r249, 0;
	cvt.s64.s32 	%rd36, %r25;
$L__BB0_12:
	add.s32 	%r30, %r249, %r23;
	rem.u32 	%r180, %r30, %r13;
	setp.ne.s32 	%p25, %r180, %r11;
	@%p25 bra 	$L__BB0_24;
	add.s32 	%r31, %r249, %r4;
	add.s32 	%r32, %r31, %r25;
	mul.wide.s32 	%rd28, %r32, 4;
	add.s64 	%rd29, %rd1, %rd28;
	ld.global.nc.u32 	%r181, [%rd29];
	setp.eq.s32 	%p26, %r181, 0;
	@%p26 bra 	$L__BB0_23;
	setp.lt.s32 	%p27, %r24, 1;
	mov.b32 	%r250, 0;
	@%p27 bra 	$L__BB0_16;
	add.s32 	%r183, %r31, %r27;
	mul.wide.s32 	%rd30, %r183, 4;
	add.s64 	%rd31, %rd2, %rd30;
	ld.global.u32 	%r250, [%rd31];
$L__BB0_16:
	setp.eq.s32 	%p28, %r249, 0;
	shl.b32 	%r184, %r30, 2;
	mov.u32 	%r185, sTile;
	add.s32 	%r35, %r185, %r184;
	@%p28 bra 	$L__BB0_18;
	ld.shared.u32 	%r251, [%r35+-4];
	bra.uni 	$L__BB0_20;
$L__BB0_18:
	setp.lt.s32 	%p29, %r31, 1;
	mov.b32 	%r251, 0;
	@%p29 bra 	$L__BB0_20;
	add.s32 	%r187, %r32, -1;
	mul.wide.s32 	%rd32, %r187, 4;
	add.s64 	%rd33, %rd2, %rd32;
	ld.global.u32 	%r251, [%rd33];
$L__BB0_20:
	mov.b32 	%r252, 0;
	min.s32 	%r189, %r24, %r31;
	setp.lt.s32 	%p30, %r189, 1;
	@%p30 bra 	$L__BB0_22;
	add.s32 	%r190, %r28, %r31;
	mul.wide.s32 	%rd34, %r190, 4;
	add.s64 	%rd35, %rd2, %rd34;
	ld.global.u32 	%r252, [%rd35];
$L__BB0_22:
	min.s32 	%r191, %r251, %r252;
	min.s32 	%r192, %r250, %r191;
	add.s32 	%r193, %r192, 1;
	st.shared.u32 	[%r35], %r193;
	bra.uni 	$L__BB0_24;
$L__BB0_23:
	shl.b32 	%r194, %r30, 2;
	mov.u32 	%r195, sTile;
	add.s32 	%r196, %r195, %r194;
	mov.b32 	%r197, 0;
	st.shared.u32 	[%r196], %r197;
$L__BB0_24:
	add.s32 	%r198, %r30, 1;
	rem.u32 	%r199, %r198, %r13;
	setp.ne.s32 	%p31, %r199, %r11;
	@%p31 bra 	$L__BB0_32;
	add.s32 	%r200, %r249, %r4;
	add.s32 	%r41, %r200, 1;
	cvt.s64.s32 	%rd38, %r249;
	add.s64 	%rd4, %rd38, %rd37;
	add.s64 	%rd39, %rd4, %rd36;
	shl.b64 	%rd40, %rd39, 2;
	add.s64 	%rd41, %rd1, %rd40;
	ld.global.nc.u32 	%r201, [%rd41+4];
	setp.eq.s32 	%p32, %r201, 0;
	@%p32 bra 	$L__BB0_31;
	setp.lt.s32 	%p33, %r24, 1;
	mov.b32 	%r253, 0;
	@%p33 bra 	$L__BB0_28;
	cvt.s64.s32 	%rd42, %r27;
	add.s64 	%rd43, %rd4, %rd42;
	shl.b64 	%rd44, %rd43, 2;
	add.s64 	%rd45, %rd2, %rd44;
	ld.global.u32 	%r253, [%rd45+4];
$L__BB0_28:
	shl.b32 	%r204, %r30, 2;
	mov.u32 	%r205, sTile;
	add.s32 	%r44, %r205, %r204;
	ld.shared.u32 	%r45, [%r44];
	mov.b32 	%r254, 0;
	min.s32 	%r206, %r24, %r41;
	setp.lt.s32 	%p34, %r206, 1;
	@%p34 bra 	$L__BB0_30;
	add.s32 	%r207, %r28, %r41;
	mul.wide.s32 	%rd46, %r207, 4;
	add.s64 	%rd47, %rd2, %rd46;
	ld.global.u32 	%r254, [%rd47];
$L__BB0_30:
	min.s32 	%r208, %r45, %r254;
	min.s32 	%r209, %r253, %r208;
	add.s32 	%r210, %r209, 1;
	st.shared.u32 	[%r44+4], %r210;
	bra.uni 	$L__BB0_32;
$L__BB0_31:
	shl.b32 	%r211, %r30, 2;
	mov.u32 	%r212, sTile;
	add.s32 	%r213, %r212, %r211;
	mov.b32 	%r214, 0;
	st.shared.u32 	[%r213+4], %r214;
$L__BB0_32:
	add.s32 	%r249, %r249, 2;
	setp.ne.s32 	%p35, %r249, %r18;
	mov.u32 	%r255, %r18;
	@%p35 bra 	$L__BB0_12;
$L__BB0_33:
	setp.eq.s32 	%p36, %r17, 0;
	@%p36 bra 	$L__BB0_73;
	add.s32 	%r50, %r255, %r23;
	rem.u32 	%r215, %r50, %r13;
	setp.ne.s32 	%p37, %r215, %r11;
	@%p37 bra 	$L__BB0_73;
	add.s32 	%r51, %r255, %r4;
	add.s32 	%r52, %r51, %r25;
	mul.wide.s32 	%rd48, %r52, 4;
	add.s64 	%rd49, %rd1, %rd48;
	ld.global.nc.u32 	%r216, [%rd49];
	setp.eq.s32 	%p38, %r216, 0;
	@%p38 bra 	$L__BB0_45;
	setp.lt.s32 	%p39, %r24, 1;
	add.s32 	%r218, %r51, %r27;
	mul.wide.s32 	%rd50, %r218, 4;
	add.s64 	%rd5, %rd2, %rd50;
	mov.b32 	%r256, 0;
	@%p39 bra 	$L__BB0_38;
	ld.global.u32 	%r256, [%rd5];
$L__BB0_38:
	setp.eq.s32 	%p40, %r255, 0;
	shl.b32 	%r219, %r50, 2;
	mov.u32 	%r220, sTile;
	add.s32 	%r55, %r220, %r219;
	@%p40 bra 	$L__BB0_40;
	ld.shared.u32 	%r257, [%r55+-4];
	bra.uni 	$L__BB0_42;
$L__BB0_40:
	setp.lt.s32 	%p41, %r51, 1;
	mov.b32 	%r257, 0;
	@%p41 bra 	$L__BB0_42;
	add.s32 	%r222, %r52, -1;
	mul.wide.s32 	%rd51, %r222, 4;
	add.s64 	%rd52, %rd2, %rd51;
	ld.global.u32 	%r257, [%rd52];
$L__BB0_42:
	mov.b32 	%r258, 0;
	min.s32 	%r224, %r24, %r51;
	setp.lt.s32 	%p42, %r224, 1;
	@%p42 bra 	$L__BB0_44;
	ld.global.u32 	%r258, [%rd5+-4];
$L__BB0_44:
	min.s32 	%r225, %r257, %r258;
	min.s32 	%r226, %r256, %r225;
	add.s32 	%r227, %r226, 1;
	st.shared.u32 	[%r55], %r227;
	bra.uni 	$L__BB0_73;
$L__BB0_45:
	shl.b32 	%r228, %r50, 2;
	mov.u32 	%r229, sTile;
	add.s32 	%r230, %r229, %r228;
	mov.b32 	%r231, 0;
	st.shared.u32 	[%r230], %r231;
	bra.uni 	$L__BB0_73;
$L__BB0_46:
	setp.eq.s32 	%p9, %r16, 0;
	mov.b32 	%r263, 0;
	@%p9 bra 	$L__BB0_62;
	add.s32 	%r61, %r4, %r25;
	mov.b32 	%r259, 0;
$L__BB0_48:
	add.s32 	%r63, %r259, %r23;
	rem.u32 	%r132, %r63, %r13;
	setp.ne.s32 	%p10, %r132, %r11;
	shl.b32 	%r133, %r63, 2;
	mov.u32 	%r134, sTile;
	add.s32 	%r64, %r134, %r133;
	add.s32 	%r135, %r259, %r26;
	shl.b32 	%r136, %r135, 2;
	add.s32 	%r65, %r134, %r136;
	@%p10 bra 	$L__BB0_57;
	add.s32 	%r66, %r259, %r4;
	add.s32 	%r67, %r61, %r259;
	mul.wide.s32 	%rd14, %r67, 4;
	add.s64 	%rd15, %rd1, %rd14;
	ld.global.nc.u32 	%r137, [%rd15];
	setp.ne.s32 	%p11, %r137, 0;
	@%p11 bra 	$L__BB0_51;
	mov.b32 	%r147, 0;
	st.shared.u32 	[%r64], %r147;
	bra.uni 	$L__BB0_57;
$L__BB0_51:
	ld.shared.u32 	%r68, [%r65];
	setp.ne.s32 	%p12, %r259, 0;
	shl.b32 	%r138, %r6, 2;
	add.s32 	%r69, %r65, %r138;
	@%p12 bra 	$L__BB0_83;
	setp.lt.s32 	%p13, %r66, 1;
	mov.b32 	%r261, 0;
	@%p13 bra 	$L__BB0_54;
	add.s32 	%r140, %r67, -1;
	mul.wide.s32 	%rd16, %r140, 4;
	add.s64 	%rd17, %rd2, %rd16;
	ld.global.u32 	%r261, [%rd17];
$L__BB0_54:
	mov.b32 	%r262, 0;
	min.s32 	%r142, %r24, %r66;
	setp.lt.s32 	%p14, %r142, 1;
	@%p14 bra 	$L__BB0_56;
	add.s32 	%r143, %r28, %r66;
	mul.wide.s32 	%rd18, %r143, 4;
	add.s64 	%rd19, %rd2, %rd18;
	ld.global.u32 	%r262, [%rd19];
$L__BB0_56:
	min.s32 	%r144, %r261, %r262;
	min.s32 	%r145, %r68, %r144;
	add.s32 	%r146, %r145, 1;
	st.shared.u32 	[%r69], %r146;
$L__BB0_57:
	add.s32 	%r148, %r63, 1;
	rem.u32 	%r149, %r148, %r13;
	setp.ne.s32 	%p15, %r149, %r11;
	@%p15 bra 	$L__BB0_61;
	add.s32 	%r150, %r259, %r61;
	add.s32 	%r151, %r150, 1;
	mul.wide.s32 	%rd20, %r151, 4;
	add.s64 	%rd21, %rd1, %rd20;
	ld.global.nc.u32 	%r152, [%rd21];
	setp.eq.s32 	%p16, %r152, 0;
	@%p16 bra 	$L__BB0_60;
	ld.shared.u32 	%r153, [%r65+4];
	ld.shared.u32 	%r154, [%r64];
	ld.shared.u32 	%r155, [%r65];
	min.s32 	%r156, %r154, %r155;
	min.s32 	%r157, %r153, %r156;
	add.s32 	%r158, %r157, 1;
	st.shared.u32 	[%r64+4], %r158;
	bra.uni 	$L__BB0_61;
$L__BB0_60:
	mov.b32 	%r159, 0;
	st.shared.u32 	[%r64+4], %r159;
$L__BB0_61:
	add.s32 	%r259, %r259, 2;
	setp.ne.s32 	%p17, %r259, %r18;
	mov.u32 	%r263, %r18;
	@%p17 bra 	$L__BB0_48;
$L__BB0_62:
	setp.eq.s32 	%p18, %r17, 0;
	@%p18 bra 	$L__BB0_73;
	add.s32 	%r79, %r263, %r23;
	rem.u32 	%r160, %r79, %r13;
	setp.ne.s32 	%p19, %r160, %r11;
	@%p19 bra 	$L__BB0_73;
	add.s32 	%r80, %r263, %r4;
	add.s32 	%r81, %r80, %r25;
	mul.wide.s32 	%rd22, %r81, 4;
	add.s64 	%rd23, %rd1, %rd22;
	ld.global.nc.u32 	%r161, [%rd23];
	setp.eq.s32 	%p20, %r161, 0;
	@%p20 bra 	$L__BB0_72;
	add.s32 	%r162, %r263, %r26;
	shl.b32 	%r163, %r162, 2;
	mov.u32 	%r164, sTile;
	add.s32 	%r82, %r164, %r163;
	ld.shared.u32 	%r83, [%r82];
	setp.eq.s32 	%p21, %r263, 0;
	shl.b32 	%r165, %r6, 2;
	add.s32 	%r84, %r82, %r165;
	@%p21 bra 	$L__BB0_67;
	ld.shared.u32 	%r265, [%r84+-4];
	ld.shared.u32 	%r266, [%r82+-4];
	bra.uni 	$L__BB0_71;
$L__BB0_67:
	setp.lt.s32 	%p22, %r80, 1;
	mov.b32 	%r265, 0;
	@%p22 bra 	$L__BB0_69;
	add.s32 	%r167, %r81, -1;
	mul.wide.s32 	%rd24, %r167, 4;
	add.s64 	%rd25, %rd2, %rd24;
	ld.global.u32 	%r265, [%rd25];
$L__BB0_69:
	mov.b32 	%r266, 0;
	min.s32 	%r169, %r24, %r80;
	setp.lt.s32 	%p23, %r169, 1;
	@%p23 bra 	$L__BB0_71;
	add.s32 	%r170, %r28, %r80;
	mul.wide.s32 	%rd26, %r170, 4;
	add.s64 	%rd27, %rd2, %rd26;
	ld.global.u32 	%r266, [%rd27];
$L__BB0_71:
	min.s32 	%r171, %r265, %r266;
	min.s32 	%r172, %r83, %r171;
	add.s32 	%r173, %r172, 1;
	st.shared.u32 	[%r84], %r173;
	bra.uni 	$L__BB0_73;
$L__BB0_72:
	shl.b32 	%r174, %r79, 2;
	mov.u32 	%r175, sTile;
	add.s32 	%r176, %r175, %r174;
	mov.b32 	%r177, 0;
	st.shared.u32 	[%r176], %r177;
$L__BB0_73:
	bar.sync 	0;
	add.s32 	%r248, %r248, 1;
	setp.eq.s32 	%p43, %r248, %r5;
	@%p43 bra 	$L__BB0_74;
	bra.uni 	$L__BB0_8;
$L__BB0_74:
	setp.ge.s32 	%p44, %r11, %r12;
	mov.u32 	%r267, %r11;
	@%p44 bra 	$L__BB0_76;
$L__BB0_75:
	div.s32 	%r232, %r267, %r6;
	mul.lo.s32 	%r233, %r232, %r6;
	sub.s32 	%r234, %r267, %r233;
	add.s32 	%r235, %r232, %r3;
	add.s32 	%r236, %r234, %r4;
	shl.b32 	%r237, %r267, 2;
	mov.u32 	%r238, sTile;
	add.s32 	%r239, %r238, %r237;
	ld.shared.u32 	%r240, [%r239];
	mad.lo.s32 	%r241, %r235, %r97, %r236;
	mul.wide.s32 	%rd53, %r241, 4;
	add.s64 	%rd54, %rd2, %rd53;
	st.global.u32 	[%rd54], %r240;
	add.s32 	%r267, %r267, %r13;
	setp.lt.s32 	%p45, %r267, %r12;
	@%p45 bra 	$L__BB0_75;
$L__BB0_76:
	setp.ne.s64 	%p46, %rd3, 0;
	@%p46 bra 	$L__BB0_78;
	// begin inline asm
	trap;
	// end inline asm
$L__BB0_78:
	setp.ne.s32 	%p47, %r14, 0;
	barrier.sync 	0;
	@%p47 bra 	$L__BB0_81;
	// begin inline asm
	atom.add.release.gpu.u32 %r242,[%rd55],%r15;
	// end inline asm
$L__BB0_80:
	// begin inline asm
	ld.acquire.gpu.u32 %r244,[%rd55];
	// end inline asm
	xor.b32  	%r245, %r244, %r242;
	setp.gt.s32 	%p48, %r245, -1;
	@%p48 bra 	$L__BB0_80;
$L__BB0_81:
	barrier.sync 	0;
	add.s32 	%r246, %r246, 1;
	setp.ne.s32 	%p49, %r246, %r9;
	@%p49 bra 	$L__BB0_2;
$L__BB0_82:
	ret;
$L__BB0_83:
	ld.shared.u32 	%r261, [%r69+-4];
	ld.shared.u32 	%r262, [%r65+-4];
	bra.uni 	$L__BB0_56;

}
	// .globl	largestSquareNoGridSyncKernel
.visible .entry largestSquareNoGridSyncKernel(
	.param .u64 .ptr .align 1 largestSquareNoGridSyncKernel_param_0,
	.param .u64 .ptr .align 1 largestSquareNoGridSyncKernel_param_1,
	.param .u32 largestSquareNoGridSyncKernel_param_2,
	.param .u32 largestSquareNoGridSyncKernel_param_3,
	.param .u32 largestSquareNoGridSyncKernel_param_4,
	.param .u32 largestSquareNoGridSyncKernel_param_5,
	.param .u64 .ptr .align 1 largestSquareNoGridSyncKernel_param_6,
	.param .u32 largestSquareNoGridSyncKernel_param_7,
	.param .u32 largestSquareNoGridSyncKernel_param_8
)
{
	.reg .pred 	%p<32>;
	.reg .b16 	%rs<9>;
	.reg .b32 	%r<109>;
	.reg .b64 	%rd<34>;

	ld.param.u64 	%rd6, [largestSquareNoGridSyncKernel_param_0];
	ld.param.u64 	%rd8, [largestSquareNoGridSyncKernel_param_1];
	ld.param.u32 	%r40, [largestSquareNoGridSyncKernel_param_3];
	ld.param.u32 	%r43, [largestSquareNoGridSyncKernel_param_7];
	ld.param.u32 	%r44, [largestSquareNoGridSyncKernel_param_8];
	cvta.to.global.u64 	%rd1, %rd8;
	mov.u32 	%r45, %ntid.x;
	mov.u32 	%r46, %ntid.y;
	mul.lo.s32 	%r1, %r45, %r46;
	mov.u32 	%r2, %tid.x;
	mov.u32 	%r100, %ctaid.x;
	setp.ge.s32 	%p1, %r100, %r43;
	@%p1 bra 	$L__BB1_40;
	cvta.to.global.u64 	%rd2, %rd6;
$L__BB1_2:
	mov.u32 	%r101, %ctaid.y;
	setp.ge.s32 	%p2, %r101, %r44;
	@%p2 bra 	$L__BB1_39;
	ld.param.u32 	%r99, [largestSquareNoGridSyncKernel_param_5];
	mul.lo.s32 	%r6, %r100, %r99;
	sub.s32 	%r47, %r40, %r6;
	min.s32 	%r7, %r99, %r47;
	cvt.s64.s32 	%rd10, %r100;
$L__BB1_4:
	ld.param.u64 	%rd33, [largestSquareNoGridSyncKernel_param_6];
	ld.param.u32 	%r98, [largestSquareNoGridSyncKernel_param_4];
	ld.param.u32 	%r97, [largestSquareNoGridSyncKernel_param_2];
	mul.lo.s32 	%r9, %r101, %r98;
	sub.s32 	%r48, %r97, %r9;
	min.s32 	%r10, %r98, %r48;
	mul.lo.s32 	%r49, %r101, %r43;
	cvt.s64.s32 	%rd9, %r49;
	add.s64 	%rd11, %rd10, %rd9;
	cvta.to.global.u64 	%rd12, %rd33;
	shl.b64 	%rd13, %rd11, 2;
	add.s64 	%rd3, %rd12, %rd13;
	sub.s32 	%r50, %r49, %r43;
	add.s32 	%r51, %r50, %r100;
	mul.wide.s32 	%rd14, %r51, 4;
	add.s64 	%rd4, %rd12, %rd14;
	cvt.s64.s32 	%rd15, %r50;
	add.s64 	%rd16, %rd10, %rd15;
	shl.b64 	%rd17, %rd16, 2;
	add.s64 	%rd5, %rd12, %rd17;
$L__BB1_5:
	setp.lt.s32 	%p3, %r100, 1;
	mov.b16 	%rs8, 1;
	@%p3 bra 	$L__BB1_7;
	atom.global.or.b32 	%r52, [%rd3+-4], 0;
	setp.ne.s32 	%p4, %r52, 0;
	selp.u16 	%rs8, 1, 0, %p4;
$L__BB1_7:
	setp.lt.s32 	%p5, %r101, 1;
	@%p5 bra 	$L__BB1_10;
	setp.lt.s32 	%p6, %r100, 1;
	atom.global.or.b32 	%r53, [%rd4], 0;
	setp.eq.s32 	%p7, %r53, 0;
	selp.b16 	%rs8, 0, %rs8, %p7;
	@%p6 bra 	$L__BB1_10;
	atom.global.or.b32 	%r54, [%rd5+-4], 0;
	setp.eq.s32 	%p8, %r54, 0;
	selp.b16 	%rs8, 0, %rs8, %p8;
$L__BB1_10:
	setp.eq.s16 	%p9, %rs8, 0;
	@%p9 bra 	$L__BB1_5;
	mul.lo.s32 	%r11, %r10, %r7;
	setp.ge.s32 	%p10, %r2, %r11;
	@%p10 bra 	$L__BB1_14;
	mov.u32 	%r102, %r2;
$L__BB1_13:
	shl.b32 	%r55, %r102, 2;
	mov.u32 	%r56, sTile$1;
	add.s32 	%r57, %r56, %r55;
	mov.b32 	%r58, -1;
	st.shared.u32 	[%r57], %r58;
	add.s32 	%r102, %r102, %r1;
	setp.lt.s32 	%p11, %r102, %r11;
	@%p11 bra 	$L__BB1_13;
$L__BB1_14:
	bar.sync 	0;
	add.s32 	%r59, %r7, %r10;
	add.s32 	%r14, %r59, -1;
	setp.lt.s32 	%p12, %r14, 1;
	@%p12 bra 	$L__BB1_36;
	mov.b32 	%r103, 0;
$L__BB1_16:
	setp.ge.s32 	%p13, %r2, %r7;
	@%p13 bra 	$L__BB1_35;
	mov.u32 	%r104, %r2;
$L__BB1_18:
	sub.s32 	%r17, %r103, %r104;
	setp.lt.s32 	%p14, %r17, 0;
	setp.ge.s32 	%p15, %r17, %r10;
	or.pred  	%p16, %p14, %p15;
	@%p16 bra 	$L__BB1_34;
	add.s32 	%r18, %r17, %r9;
	add.s32 	%r19, %r104, %r6;
	mul.lo.s32 	%r20, %r18, %r40;
	add.s32 	%r21, %r20, %r19;
	mul.wide.s32 	%rd18, %r21, 4;
	add.s64 	%rd19, %rd2, %rd18;
	ld.global.nc.u32 	%r61, [%rd19];
	setp.ne.s32 	%p17, %r61, 0;
	@%p17 bra 	$L__BB1_21;
	mad.lo.s32 	%r79, %r17, %r7, %r104;
	shl.b32 	%r80, %r79, 2;
	mov.u32 	%r81, sTile$1;
	add.s32 	%r82, %r81, %r80;
	mov.b32 	%r83, 0;
	st.shared.u32 	[%r82], %r83;
	bra.uni 	$L__BB1_34;
$L__BB1_21:
	setp.eq.s32 	%p18, %r17, 0;
	add.s32 	%r62, %r17, -1;
	mad.lo.s32 	%r63, %r62, %r7, %r104;
	shl.b32 	%r64, %r63, 2;
	mov.u32 	%r65, sTile$1;
	add.s32 	%r22, %r65, %r64;
	@%p18 bra 	$L__BB1_23;
	ld.shared.u32 	%r105, [%r22];
	bra.uni 	$L__BB1_25;
$L__BB1_23:
	setp.lt.s32 	%p19, %r18, 1;
	mov.b32 	%r105, 0;
	@%p19 bra 	$L__BB1_25;
	sub.s32 	%r67, %r20, %r40;
	add.s32 	%r68, %r67, %r19;
	mul.wide.s32 	%rd20, %r68, 4;
	add.s64 	%rd21, %rd1, %rd20;
	ld.global.u32 	%r105, [%rd21];
$L__BB1_25:
	setp.eq.s32 	%p20, %r104, 0;
	mad.lo.s32 	%r69, %r17, %r7, %r104;
	shl.b32 	%r70, %r69, 2;
	mov.u32 	%r71, sTile$1;
	add.s32 	%r26, %r71, %r70;
	@%p20 bra 	$L__BB1_27;
	ld.shared.u32 	%r106, [%r26+-4];
	bra.uni 	$L__BB1_29;
$L__BB1_27:
	setp.lt.s32 	%p21, %r19, 1;
	mov.b32 	%r106, 0;
	@%p21 bra 	$L__BB1_29;
	mul.wide.s32 	%rd22, %r21, 4;
	add.s64 	%rd23, %rd1, %rd22;
	ld.global.u32 	%r106, [%rd23+-4];
$L__BB1_29:
	or.pred  	%p24, %p20, %p18;
	@%p24 bra 	$L__BB1_31;
	ld.shared.u32 	%r107, [%r22+-4];
	bra.uni 	$L__BB1_33;
$L__BB1_31:
	mov.b32 	%r107, 0;
	min.s32 	%r74, %r19, %r18;
	setp.lt.s32 	%p25, %r74, 1;
	@%p25 bra 	$L__BB1_33;
	sub.s32 	%r75, %r20, %r40;
	cvt.s64.s32 	%rd24, %r75;
	cvt.u64.u32 	%rd25, %r19;
	add.s64 	%rd26, %rd25, %rd24;
	shl.b64 	%rd27, %rd26, 2;
	add.s64 	%rd28, %rd1, %rd27;
	ld.global.u32 	%r107, [%rd28+-4];
$L__BB1_33:
	min.s32 	%r76, %r106, %r107;
	min.s32 	%r77, %r105, %r76;
	add.s32 	%r78, %r77, 1;
	st.shared.u32 	[%r26], %r78;
$L__BB1_34:
	add.s32 	%r104, %r104, %r1;
	setp.lt.s32 	%p26, %r104, %r7;
	@%p26 bra 	$L__BB1_18;
$L__BB1_35:
	bar.sync 	0;
	add.s32 	%r103, %r103, 1;
	setp.lt.s32 	%p27, %r103, %r14;
	@%p27 bra 	$L__BB1_16;
$L__BB1_36:
	setp.ge.s32 	%p28, %r2, %r11;
	mov.u32 	%r108, %r2;
	@%p28 bra 	$L__BB1_38;
$L__BB1_37:
	div.s32 	%r84, %r108, %r7;
	mul.lo.s32 	%r85, %r84, %r7;
	sub.s32 	%r86, %r108, %r85;
	add.s32 	%r87, %r84, %r9;
	add.s32 	%r88, %r86, %r6;
	shl.b32 	%r89, %r108, 2;
	mov.u32 	%r90, sTile$1;
	add.s32 	%r91, %r90, %r89;
	ld.shared.u32 	%r92, [%r91];
	mad.lo.s32 	%r93, %r87, %r40, %r88;
	mul.wide.s32 	%rd29, %r93, 4;
	add.s64 	%rd30, %rd1, %rd29;
	st.global.u32 	[%rd30], %r92;
	add.s32 	%r108, %r108, %r1;
	setp.lt.s32 	%p29, %r108, %r11;
	@%p29 bra 	$L__BB1_37;
$L__BB1_38:
	bar.sync 	0;
	membar.gl;
	mul.wide.s32 	%rd31, %r43, 4;
	add.s64 	%rd32, %rd4, %rd31;
	mov.b32 	%r94, 1;
	st.global.u32 	[%rd32], %r94;
	mov.u32 	%r95, %nctaid.y;
	add.s32 	%r101, %r101, %r95;
	setp.lt.s32 	%p30, %r101, %r44;
	@%p30 bra 	$L__BB1_4;
$L__BB1_39:
	mov.u32 	%r96, %nctaid.x;
	add.s32 	%r100, %r100, %r96;
	setp.lt.s32 	%p31, %r100, %r43;
	@%p31 bra 	$L__BB1_2;
$L__BB1_40:
	ret;

}


// ===== COMPILED SASS (sm_100) =====

	.target	sm_100

	.elftype	@"ET_EXEC"


//--------------------- .note.nv.tkinfo           --------------------------
	.section	.note.nv.tkinfo,"",@"SHT_NOTE"
	.sectionflags	@"SHF_NOTE_NV_TKINFO"
	.tkinfo
        /*0018*/ 	.word	0x00000002
        /*0030*/ 	.string	""
        /*0030*/ 	.string	"ptxas"
        /*0030*/ 	.string	"Cuda compilation tools, release 13.0, V13.0.88"
        /*0030*/ 	.string	"Build cuda_13.0.r13.0/compiler.36424714_0"
        /*0030*/ 	.string	"-arch sm_100 -m 64 "



//--------------------- .note.nv.cuinfo           --------------------------
	.section	.note.nv.cuinfo,"",@"SHT_NOTE"
	.sectionflags	@"SHF_NOTE_NV_CUINFO"
        /*0018*/ 	.short	0x0002
        /*001a*/ 	.short	0x0064
        /*001c*/ 	.short	0x0082
	.zero		2


//--------------------- .nv.info                  --------------------------
	.section	.nv.info,"",@"SHT_CUDA_INFO"
	.align	4


	//----- nvinfo : EIATTR_REGCOUNT
	.align		4
        /*0000*/ 	.byte	0x04, 0x2f
        /*0002*/ 	.short	(.L_1 - .L_0)
	.align		4
.L_0:
        /*0004*/ 	.word	index@(_Z28largestSquareWavefrontKernelPKiPiiiii)
        /*0008*/ 	.word	0x00000016


	//----- nvinfo : EIATTR_FRAME_SIZE
	.align		4
.L_1:
        /*000c*/ 	.byte	0x04, 0x11
        /*000e*/ 	.short	(.L_3 - .L_2)
	.align		4
.L_2:
        /*0010*/ 	.word	index@(_Z28largestSquareWavefrontKernelPKiPiiiii)
        /*0014*/ 	.word	0x00000000


	//----- nvinfo : EIATTR_REGCOUNT
	.align		4
.L_3:
        /*0018*/ 	.byte	0x04, 0x2f
        /*001a*/ 	.short	(.L_5 - .L_4)
	.align		4
.L_4:
        /*001c*/ 	.word	index@(largestSquareNoGridSyncKernel)
        /*0020*/ 	.word	0x0000001b


	//----- nvinfo : EIATTR_FRAME_SIZE
	.align		4
.L_5:
        /*0024*/ 	.byte	0x04, 0x11
        /*0026*/ 	.short	(.L_7 - .L_6)
	.align		4
.L_6:
        /*0028*/ 	.word	index@(largestSquareNoGridSyncKernel)
        /*002c*/ 	.word	0x00000000


	//----- nvinfo : EIATTR_MIN_STACK_SIZE
	.align		4
.L_7:
        /*0030*/ 	.byte	0x04, 0x12
        /*0032*/ 	.short	(.L_9 - .L_8)
	.align		4
.L_8:
        /*0034*/ 	.word	index@(largestSquareNoGridSyncKernel)
        /*0038*/ 	.word	0x00000000


	//----- nvinfo : EIATTR_MIN_STACK_SIZE
	.align		4
.L_9:
        /*003c*/ 	.byte	0x04, 0x12
        /*003e*/ 	.short	(.L_11 - .L_10)
	.align		4
.L_10:
        /*0040*/ 	.word	index@(_Z28largestSquareWavefrontKernelPKiPiiiii)
        /*0044*/ 	.word	0x00000000
.L_11:


//--------------------- .nv.compat                --------------------------
	.section	.nv.compat,"",@"SHT_CUDA_COMPAT_INFO"
	.align	4
        /*0000*/ 	.byte	0x02, 0x09, 0x00, 0x00, 0x02, 0x02, 0x01, 0x00, 0x02, 0x05, 0x05, 0x00, 0x03, 0x07, 0x01, 0x01
        /*0010*/ 	.byte	0x02, 0x03, 0x00, 0x00, 0x02, 0x06, 0x01, 0x00, 0x04, 0x0b, 0x08, 0x00, 0x09, 0x00, 0x00, 0x00
        /*0020*/ 	.byte	0x00, 0x00, 0x00, 0x00


//--------------------- .nv.info.largestSquareNoGridSyncKernel --------------------------
	.section	.nv.info.largestSquareNoGridSyncKernel,"",@"SHT_CUDA_INFO"
	.sectionflags	@""
	.align	4


	//----- nvinfo : EIATTR_CUDA_API_VERSION
	.align		4
        /*0000*/ 	.byte	0x04, 0x37
        /*0002*/ 	.short	(.L_13 - .L_12)
.L_12:
        /*0004*/ 	.word	0x00000082


	//----- nvinfo : EIATTR_KPARAM_INFO
	.align		4
.L_13:
        /*0008*/ 	.byte	0x04, 0x17
        /*000a*/ 	.short	(.L_15 - .L_14)
.L_14:
        /*000c*/ 	.word	0x00000000
        /*0010*/ 	.short	0x0008
        /*0012*/ 	.short	0x002c
        /*0014*/ 	.byte	0x00, 0xf0, 0x11, 0x00


	//----- nvinfo : EIATTR_KPARAM_INFO
	.align		4
.L_15:
        /*0018*/ 	.byte	0x04, 0x17
        /*001a*/ 	.short	(.L_17 - .L_16)
.L_16:
        /*001c*/ 	.word	0x00000000
        /*0020*/ 	.short	0x0007
        /*0022*/ 	.short	0x0028
        /*0024*/ 	.byte	0x00, 0xf0, 0x11, 0x00


	//----- nvinfo : EIATTR_KPARAM_INFO
	.align		4
.L_17:
        /*0028*/ 	.byte	0x04, 0x17
        /*002a*/ 	.short	(.L_19 - .L_18)
.L_18:
        /*002c*/ 	.word	0x00000000
        /*0030*/ 	.short	0x0006
        /*0032*/ 	.short	0x0020
        /*0034*/ 	.byte	0x00, 0xf5, 0x21, 0x00


	//----- nvinfo : EIATTR_KPARAM_INFO
	.align		4
.L_19:
        /*0038*/ 	.byte	0x04, 0x17
        /*003a*/ 	.short	(.L_21 - .L_20)
.L_20:
        /*003c*/ 	.word	0x00000000
        /*0040*/ 	.short	0x0005
        /*0042*/ 	.short	0x001c
        /*0044*/ 	.byte	0x00, 0xf0, 0x11, 0x00


	//----- nvinfo : EIATTR_KPARAM_INFO
	.align		4
.L_21:
        /*0048*/ 	.byte	0x04, 0x17
        /*004a*/ 	.short	(.L_23 - .L_22)
.L_22:
        /*004c*/ 	.word	0x00000000
        /*0050*/ 	.short	0x0004
        /*0052*/ 	.short	0x0018
        /*0054*/ 	.byte	0x00, 0xf0, 0x11, 0x00


	//----- nvinfo : EIATTR_KPARAM_INFO
	.align		4
.L_23:
        /*0058*/ 	.byte	0x04, 0x17
        /*005a*/ 	.short	(.L_25 - .L_24)
.L_24:
        /*005c*/ 	.word	0x00000000
        /*0060*/ 	.short	0x0003
        /*0062*/ 	.short	0x0014
        /*0064*/ 	.byte	0x00, 0xf0, 0x11, 0x00


	//----- nvinfo : EIATTR_KPARAM_INFO
	.align		4
.L_25:
        /*0068*/ 	.byte	0x04, 0x17
        /*006a*/ 	.short	(.L_27 - .L_26)
.L_26:
        /*006c*/ 	.word	0x00000000
        /*0070*/ 	.short	0x0002
        /*0072*/ 	.short	0x0010
        /*0074*/ 	.byte	0x00, 0xf0, 0x11, 0x00


	//----- nvinfo : EIATTR_KPARAM_INFO
	.align		4
.L_27:
        /*0078*/ 	.byte	0x04, 0x17
        /*007a*/ 	.short	(.L_29 - .L_28)
.L_28:
        /*007c*/ 	.word	0x00000000
        /*0080*/ 	.short	0x0001
        /*0082*/ 	.short	0x0008
        /*0084*/ 	.byte	0x00, 0xf5, 0x21, 0x00


	//----- nvinfo : EIATTR_KPARAM_INFO
	.align		4
.L_29:
        /*0088*/ 	.byte	0x04, 0x17
        /*008a*/ 	.short	(.L_31 - .L_30)
.L_30:
        /*008c*/ 	.word	0x00000000
        /*0090*/ 	.short	0x0000
        /*0092*/ 	.short	0x0000
        /*0094*/ 	.byte	0x00, 0xf5, 0x21, 0x00


	//----- nvinfo : EIATTR_SPARSE_MMA_MASK
	.align		4
.L_31:
        /*0098*/ 	.byte	0x03, 0x50
        /*009a*/ 	.short	0x0000


	//----- nvinfo : EIATTR_MAXREG_COUNT
	.align		4
        /*009c*/ 	.byte	0x03, 0x1b
        /*009e*/ 	.short	0x00ff


	//----- nvinfo : EIATTR_NUM_BARRIERS
	.align		4
        /*00a0*/ 	.byte	0x02, 0x4c
        /*00a2*/ 	.byte	0x01
	.zero		1


	//----- nvinfo : EIATTR_MERCURY_ISA_VERSION
	.align		4
        /*00a4*/ 	.byte	0x03, 0x5f
        /*00a6*/ 	.short	0x0101


	//----- nvinfo : EIATTR_VRC_CTA_INIT_COUNT
	.align		4
        /*00a8*/ 	.byte	0x02, 0x4a
	.zero		1
	.zero		1


	//----- nvinfo : EIATTR_EXIT_INSTR_OFFSETS
	.align		4
        /*00ac*/ 	.byte	0x04, 0x1c
        /*00ae*/ 	.short	(.L_33 - .L_32)


	//   ....[0]....
.L_32:
        /*00b0*/ 	.word	0x00000050


	//   ....[1]....
        /*00b4*/ 	.word	0x00000e90


	//----- nvinfo : EIATTR_CRS_STACK_SIZE
	.align		4
.L_33:
        /*00b8*/ 	.byte	0x04, 0x1e
        /*00ba*/ 	.short	(.L_35 - .L_34)
.L_34:
        /*00bc*/ 	.word	0x00000000


	//----- nvinfo : EIATTR_CBANK_PARAM_SIZE
	.align		4
.L_35:
        /*00c0*/ 	.byte	0x03, 0x19
        /*00c2*/ 	.short	0x0030


	//----- nvinfo : EIATTR_PARAM_CBANK
	.align		4
        /*00c4*/ 	.byte	0x04, 0x0a
        /*00c6*/ 	.short	(.L_37 - .L_36)
	.align		4
.L_36:
        /*00c8*/ 	.word	index@(.nv.constant0.largestSquareNoGridSyncKernel)
        /*00cc*/ 	.short	0x0380
        /*00ce*/ 	.short	0x0030


	//----- nvinfo : EIATTR_SW_WAR
	.align		4
.L_37:
        /*00d0*/ 	.byte	0x04, 0x36
        /*00d2*/ 	.short	(.L_39 - .L_38)
.L_38:
        /*00d4*/ 	.word	0x00000008
.L_39:


//--------------------- .nv.info._Z28largestSquareWavefrontKernelPKiPiiiii --------------------------
	.section	.nv.info._Z28largestSquareWavefrontKernelPKiPiiiii,"",@"SHT_CUDA_INFO"
	.sectionflags	@""
	.align	4


	//----- nvinfo : EIATTR_CUDA_API_VERSION
	.align		4
        /*0000*/ 	.byte	0x04, 0x37
        /*0002*/ 	.short	(.L_41 - .L_40)
.L_40:
        /*0004*/ 	.word	0x00000082


	//----- nvinfo : EIATTR_KPARAM_INFO
	.align		4
.L_41:
        /*0008*/ 	.byte	0x04, 0x17
        /*000a*/ 	.short	(.L_43 - .L_42)
.L_42:
        /*000c*/ 	.word	0x00000000
        /*0010*/ 	.short	0x0005
        /*0012*/ 	.short	0x001c
        /*0014*/ 	.byte	0x00, 0xf0, 0x11, 0x00


	//----- nvinfo : EIATTR_KPARAM_INFO
	.align		4
.L_43:
        /*0018*/ 	.byte	0x04, 0x17
        /*001a*/ 	.short	(.L_45 - .L_44)
.L_44:
        /*001c*/ 	.word	0x00000000
        /*0020*/ 	.short	0x0004
        /*0022*/ 	.short	0x0018
        /*0024*/ 	.byte	0x00, 0xf0, 0x11, 0x00


	//----- nvinfo : EIATTR_KPARAM_INFO
	.align		4
.L_45:
        /*0028*/ 	.byte	0x04, 0x17
        /*002a*/ 	.short	(.L_47 - .L_46)
.L_46:
        /*002c*/ 	.word	0x00000000
        /*0030*/ 	.short	0x0003
        /*0032*/ 	.short	0x0014
        /*0034*/ 	.byte	0x00, 0xf0, 0x11, 0x00


	//----- nvinfo : EIATTR_KPARAM_INFO
	.align		4
.L_47:
        /*0038*/ 	.byte	0x04, 0x17
        /*003a*/ 	.short	(.L_49 - .L_48)
.L_48:
        /*003c*/ 	.word	0x00000000
        /*0040*/ 	.short	0x0002
        /*0042*/ 	.short	0x0010
        /*0044*/ 	.byte	0x00, 0xf0, 0x11, 0x00


	//----- nvinfo : EIATTR_KPARAM_INFO
	.align		4
.L_49:
        /*0048*/ 	.byte	0x04, 0x17
        /*004a*/ 	.short	(.L_51 - .L_50)
.L_50:
        /*004c*/ 	.word	0x00000000
        /*0050*/ 	.short	0x0001
        /*0052*/ 	.short	0x0008
        /*0054*/ 	.byte	0x00, 0xf5, 0x21, 0x00


	//----- nvinfo : EIATTR_KPARAM_INFO
	.align		4
.L_51:
        /*0058*/ 	.byte	0x04, 0x17
        /*005a*/ 	.short	(.L_53 - .L_52)
.L_52:
        /*005c*/ 	.word	0x00000000
        /*0060*/ 	.short	0x0000
        /*0062*/ 	.short	0x0000
        /*0064*/ 	.byte	0x00, 0xf5, 0x21, 0x00


	//----- nvinfo : EIATTR_SPARSE_MMA_MASK
	.align		4
.L_53:
        /*0068*/ 	.byte	0x03, 0x50
        /*006a*/ 	.short	0x0000


	//----- nvinfo : EIATTR_MAXREG_COUNT
	.align		4
        /*006c*/ 	.byte	0x03, 0x1b
        /*006e*/ 	.short	0x00ff


	//----- nvinfo : EIATTR_NUM_BARRIERS
	.align		4
        /*0070*/ 	.byte	0x02, 0x4c
        /*0072*/ 	.byte	0x01
	.zero		1


	//----- nvinfo : EIATTR_MERCURY_ISA_VERSION
	.align		4
        /*0074*/ 	.byte	0x03, 0x5f
        /*0076*/ 	.short	0x0101


	//----- nvinfo : EIATTR_INT_WARP_WIDE_INSTR_OFFSETS
	.align		4
        /*0078*/ 	.byte	0x04, 0x31
        /*007a*/ 	.short	(.L_55 - .L_54)


	//   ....[0]....
.L_54:
        /*007c*/ 	.word	0x00002450


	//   ....[1]....
        /*0080*/ 	.word	0x00002540


	//----- nvinfo : EIATTR_COOP_GROUP_MASK_REGIDS
	.align		4
.L_55:
        /*0084*/ 	.byte	0x04, 0x29
        /*0086*/ 	.short	(.L_57 - .L_56)


	//   ....[0]....
.L_56:
        /*0088*/ 	.word	0xffffffff


	//   ....[1]....
        /*008c*/ 	.word	0xffffffff


	//   ....[2]....
        /*0090*/ 	.word	0x05000002


	//   ....[3]....
        /*0094*/ 	.word	0x05000002


	//----- nvinfo : EIATTR_COOP_GROUP_INSTR_OFFSETS
	.align		4
.L_57:
        /*0098*/ 	.byte	0x04, 0x28
        /*009a*/ 	.short	(.L_59 - .L_58)


	//   ....[0]....
.L_58:
        /*009c*/ 	.word	0x00002410


	//   ....[1]....
        /*00a0*/ 	.word	0x000025f0


	//   ....[2]....
        /*00a4*/ 	.word	0x000026d0


	//   ....[3]....
        /*00a8*/ 	.word	0x00002790


	//----- nvinfo : EIATTR_VRC_CTA_INIT_COUNT
	.align		4
.L_59:
        /*00ac*/ 	.byte	0x02, 0x4a
	.zero		1
	.zero		1


	//----- nvinfo : EIATTR_EXIT_INSTR_OFFSETS
	.align		4
        /*00b0*/ 	.byte	0x04, 0x1c
        /*00b2*/ 	.short	(.L_61 - .L_60)


	//   ....[0]....
.L_60:
        /*00b4*/ 	.word	0x000000d0


	//   ....[1]....
        /*00b8*/ 	.word	0x00002640


	//----- nvinfo : EIATTR_CRS_STACK_SIZE
	.align		4
.L_61:
        /*00bc*/ 	.byte	0x04, 0x1e
        /*00be*/ 	.short	(.L_63 - .L_62)
.L_62:
        /*00c0*/ 	.word	0x00000000


	//----- nvinfo : EIATTR_CBANK_PARAM_SIZE
	.align		4
.L_63:
        /*00c4*/ 	.byte	0x03, 0x19
        /*00c6*/ 	.short	0x0020


	//----- nvinfo : EIATTR_PARAM_CBANK
	.align		4
        /*00c8*/ 	.byte	0x04, 0x0a
        /*00ca*/ 	.short	(.L_65 - .L_64)
	.align		4
.L_64:
        /*00cc*/ 	.word	index@(.nv.constant0._Z28largestSquareWavefrontKernelPKiPiiiii)
        /*00d0*/ 	.short	0x0380
        /*00d2*/ 	.short	0x0020


	//----- nvinfo : EIATTR_SW_WAR
	.align		4
.L_65:
        /*00d4*/ 	.byte	0x04, 0x36
        /*00d6*/ 	.short	(.L_67 - .L_66)
.L_66:
        /*00d8*/ 	.word	0x00000008
.L_67:


//--------------------- .nv.callgraph             --------------------------
	.section	.nv.callgraph,"",@"SHT_CUDA_CALLGRAPH"
	.align	4
	.sectionentsize	8
	.align		4
        /*0000*/ 	.word	0x00000000
	.align		4
        /*0004*/ 	.word	0xffffffff
	.align		4
        /*0008*/ 	.word	0x00000000
	.align		4
        /*000c*/ 	.word	0xfffffffe
	.align		4
        /*0010*/ 	.word	0x00000000
	.align		4
        /*0014*/ 	.word	0xfffffffd
	.align		4
        /*0018*/ 	.word	0x00000000
	.align		4
        /*001c*/ 	.word	0xfffffffc


//--------------------- .text.largestSquareNoGridSyncKernel --------------------------
	.section	.text.largestSquareNoGridSyncKernel,"ax",@progbits
	.align	128
        .global         largestSquareNoGridSyncKernel
        .type           largestSquareNoGridSyncKernel,@function
        .size           largestSquareNoGridSyncKernel,(.L_x_76 - largestSquareNoGridSyncKernel)
        .other          largestSquareNoGridSyncKernel,@"STO_CUDA_ENTRY STV_DEFAULT"
largestSquareNoGridSyncKernel:
.text.largestSquareNoGridSyncKernel:
[----:B------:R-:W-:Y:S08]  /*0000*/  LDC R1, c[0x0][0x37c] ;  /* 0x0000df00ff017b82 */ /* 0x000ff00000000800 */
[----:B------:R-:W0:Y:S01]  /*0010*/  S2UR UR6, SR_CTAID.X ;  /* 0x00000000000679c3 */ /* 0x000e220000002500 */
[----:B------:R-:W1:Y:S07]  /*0020*/  LDCU UR5, c[0x0][0x360] ;  /* 0x00006c00ff0577ac */ /* 0x000e6e0008000800 */
[----:B------:R-:W0:Y:S02]  /*0030*/  LDC R0, c[0x0][0x3a8] ;  /* 0x0000ea00ff007b82 */ /* 0x000e240000000800 */
[----:B0-----:R-:W-:-:S13]  /*0040*/  ISETP.LE.AND P0, PT, R0, UR6, PT ;  /* 0x0000000600007c0c */ /* 0x001fda000bf03270 */
[----:B-1----:R-:W-:Y:S05]  /*0050*/  @P0 EXIT ;  /* 0x000000000000094d */ /* 0x002fea0003800000 */
[----:B------:R-:W0:Y:S01]  /*0060*/  S2R R10, SR_TID.X ;  /* 0x00000000000a7919 */ /* 0x000e220000002100 */
[----:B------:R-:W1:Y:S01]  /*0070*/  S2UR UR8, SR_CTAID.Y ;  /* 0x00000000000879c3 */ /* 0x000e620000002600 */
[----:B------:R-:W2:Y:S01]  /*0080*/  LDCU UR4, c[0x0][0x364] ;  /* 0x00006c80ff0477ac */ /* 0x000ea20008000800 */
[----:B------:R-:W3:Y:S01]  /*0090*/  LDCU.64 UR10, c[0x0][0x358] ;  /* 0x00006b00ff0a77ac */ /* 0x000ee20008000a00 */
[----:B--2---:R-:W-:-:S12]  /*00a0*/  UIMAD UR5, UR5, UR4, URZ ;  /* 0x00000004050572a4 */ /* 0x004fd8000f8e02ff */
.L_x_24:
[----:B-1----:R-:W1:Y:S02]  /*00b0*/  LDCU UR4, c[0x0][0x3ac] ;  /* 0x00007580ff0477ac */ /* 0x002e640008000800 */
[----:B-1----:R-:W-:-:S09]  /*00c0*/  UISETP.GE.AND UP0, UPT, UR8, UR4, UPT ;  /* 0x000000040800728c */ /* 0x002fd2000bf06270 */
[----:B--2-4-:R-:W-:Y:S05]  /*00d0*/  BRA.U UP0, `(.L_x_0) ;  /* 0x0000000d00587547 */ /* 0x014fea000b800000 */
[----:B------:R-:W1:Y:S01]  /*00e0*/  LDC R0, c[0x0][0x39c] ;  /* 0x0000e700ff007b82 */ /* 0x000e620000000800 */
[----:B------:R-:W-:Y:S02]  /*00f0*/  UIADD3 UR4, UPT, UPT, -UR6, URZ, URZ ;  /* 0x000000ff06047290 */ /* 0x000fe4000fffe1ff */
[----:B------:R-:W-:Y:S01]  /*0100*/  USHF.R.S32.HI UR9, URZ, 0x1f, UR6 ;  /* 0x0000001fff097899 */ /* 0x000fe20008011406 */
[----:B------:R-:W-:-:S04]  /*0110*/  UMOV UR7, UR8 ;  /* 0x0000000800077c82 */ /* 0x000fc80008000000 */
[----:B------:R-:W1:Y:S02]  /*0120*/  LDC R11, c[0x0][0x394] ;  /* 0x0000e500ff0b7b82 */ /* 0x000e640000000800 */
[----:B-1----:R-:W-:-:S05]  /*0130*/  IMAD R11, R0, UR4, R11 ;  /* 0x00000004000b7c24 */ /* 0x002fca000f8e020b */
[----:B------:R-:W-:-:S07]  /*0140*/  VIMNMX R11, PT, PT, R11, R0, PT ;  /* 0x000000000b0b7248 */ /* 0x000fce0003fe0100 */
.L_x_23:
[----:B-1----:R-:W1:Y:S01]  /*0150*/  LDC R5, c[0x0][0x3a8] ;  /* 0x0000ea00ff057b82 */ /* 0x002e620000000800 */
[----:B------:R-:W-:Y:S01]  /*0160*/  IMAD R0, RZ, RZ, -UR7 ;  /* 0x80000007ff007e24 */ /* 0x000fe2000f8e02ff */
[----:B------:R-:W-:Y:S01]  /*0170*/  BSSY B0, `(.L_x_1) ;  /* 0x0000027000007945 */ /* 0x000fe20003800000 */
[----:B------:R-:W-:-:S05]  /*0180*/  UISETP.GE.AND UP0, UPT, UR6, 0x1, UPT ;  /* 0x000000010600788c */ /* 0x000fca000bf06270 */
[----:B--2---:R-:W2:Y:S08]  /*0190*/  LDC R15, c[0x0][0x398] ;  /* 0x0000e600ff0f7b82 */ /* 0x004eb00000000800 */
[----:B------:R-:W2:Y:S08]  /*01a0*/  LDC R9, c[0x0][0x390] ;  /* 0x0000e400ff097b82 */ /* 0x000eb00000000800 */
[----:B----4-:R-:W4:Y:S01]  /*01b0*/  LDC.64 R6, c[0x0][0x3a0] ;  /* 0x0000e800ff067b82 */ /* 0x010f220000000a00 */
[----:B-1----:R-:W-:-:S04]  /*01c0*/  IMAD R4, R5, UR7, RZ ;  /* 0x0000000705047c24 */ /* 0x002fc8000f8e02ff */
[C---:B------:R-:W-:Y:S01]  /*01d0*/  IMAD.IADD R5, R4.reuse, 0x1, -R5 ;  /* 0x0000000104057824 */ /* 0x040fe200078e0a05 */
[C---:B------:R-:W-:Y:S02]  /*01e0*/  IADD3 R13, P0, PT, R4.reuse, UR6, RZ ;  /* 0x00000006040d7c10 */ /* 0x040fe4000ff1e0ff */
[----:B------:R-:W1:Y:S02]  /*01f0*/  LDC.64 R2, c[0x0][0x3a0] ;  /* 0x0000e800ff027b82 */ /* 0x000e640000000a00 */
[C---:B------:R-:W-:Y:S02]  /*0200*/  IADD3 R8, P1, PT, R5.reuse, UR6, RZ ;  /* 0x0000000605087c10 */ /* 0x040fe4000ff3e0ff */
[----:B------:R-:W-:Y:S02]  /*0210*/  LEA.HI.X.SX32 R14, R4, UR9, 0x1, P0 ;  /* 0x00000009040e7c11 */ /* 0x000fe400080f0eff */
[----:B------:R-:W-:Y:S01]  /*0220*/  LEA.HI.X.SX32 R12, R5, UR9, 0x1, P1 ;  /* 0x00000009050c7c11 */ /* 0x000fe200088f0eff */
[----:B--2---:R-:W-:-:S02]  /*0230*/  IMAD R0, R0, R15, R9 ;  /* 0x0000000f00007224 */ /* 0x004fc400078e0209 */
[----:B------:R-:W-:-:S03]  /*0240*/  VIADD R9, R5, UR6 ;  /* 0x0000000605097c36 */ /* 0x000fc60008000000 */
[----:B------:R-:W-:Y:S02]  /*0250*/  VIMNMX R0, PT, PT, R0, R15, PT ;  /* 0x0000000f00007248 */ /* 0x000fe40003fe0100 */
[CC--:B----4-:R-:W-:Y:S02]  /*0260*/  LEA R4, P0, R13.reuse, R6.reuse, 0x2 ;  /* 0x000000060d047211 */ /* 0x0d0fe400078010ff */
[C---:B------:R-:W-:Y:S02]  /*0270*/  LEA R6, P1, R8.reuse, R6, 0x2 ;  /* 0x0000000608067211 */ /* 0x040fe400078210ff */
[-C--:B------:R-:W-:Y:S02]  /*0280*/  LEA.HI.X R5, R13, R7.reuse, R14, 0x2, P0 ;  /* 0x000000070d057211 */ /* 0x080fe400000f140e */
[----:B------:R-:W-:Y:S01]  /*0290*/  LEA.HI.X R7, R8, R7, R12, 0x2, P1 ;  /* 0x0000000708077211 */ /* 0x000fe200008f140c */
[----:B-1----:R-:W-:-:S08]  /*02a0*/  IMAD.WIDE R2, R9, 0x4, R2 ;  /* 0x0000000409027825 */ /* 0x002fd000078e0202 */
.L_x_4:
[----:B------:R-:W-:Y:S05]  /*02b0*/  YIELD ;  /* 0x0000000000007946 */ /* 0x000fea0003800000 */
[----:B------:R-:W-:Y:S01]  /*02c0*/  IMAD.MOV.U32 R8, RZ, RZ, 0x1 ;  /* 0x00000001ff087424 */ /* 0x000fe200078e00ff */
[----:B------:R-:W-:Y:S06]  /*02d0*/  BRA.U !UP0, `(.L_x_2) ;  /* 0x00000001080c7547 */ /* 0x000fec000b800000 */
[----:B---3--:R-:W2:Y:S02]  /*02e0*/  ATOMG.E.OR.STRONG.GPU PT, R8, desc[UR10][R4.64+-0x4], RZ ;  /* 0xfffffcff040879a8 */ /* 0x008ea4000b1ef10a */
[----:B--2---:R-:W-:-:S04]  /*02f0*/  ISETP.NE.AND P0, PT, R8, RZ, PT ;  /* 0x000000ff0800720c */ /* 0x004fc80003f05270 */
[----:B------:R-:W-:-:S09]  /*0300*/  SEL R8, RZ, 0x1, !P0 ;  /* 0x00000001ff087807 */ /* 0x000fd20004000000 */
.L_x_2:
[----:B------:R-:W-:-:S09]  /*0310*/  UISETP.GE.AND UP1, UPT, UR7, 0x1, UPT ;  /* 0x000000010700788c */ /* 0x000fd2000bf26270 */
[----:B------:R-:W-:Y:S05]  /*0320*/  BRA.U !UP1, `(.L_x_3) ;  /* 0x0000000109207547 */ /* 0x000fea000b800000 */
[----:B---3--:R-:W2:Y:S01]  /*0330*/  ATOMG.E.OR.STRONG.GPU PT, R9, desc[UR10][R2.64], RZ ;  /* 0x800000ff020979a8 */ /* 0x008ea2000b1ef10a */
[----:B------:R-:W-:Y:S01]  /*0340*/  UISETP.GE.AND UP1, UPT, UR6, 0x1, UPT ;  /* 0x000000010600788c */ /* 0x000fe2000bf26270 */
[----:B--2---:R-:W-:-:S04]  /*0350*/  ISETP.NE.AND P0, PT, R9, RZ, PT ;  /* 0x000000ff0900720c */ /* 0x004fc80003f05270 */
[----:B------:R-:W-:-:S04]  /*0360*/  SEL R8, R8, RZ, P0 ;  /* 0x000000ff08087207 */ /* 0x000fc80000000000 */
[----:B------:R-:W-:Y:S05]  /*0370*/  BRA.U !UP1, `(.L_x_3) ;  /* 0x00000001090c7547 */ /* 0x000fea000b800000 */
[----:B------:R-:W2:Y:S02]  /*0380*/  ATOMG.E.OR.STRONG.GPU PT, R9, desc[UR10][R6.64+-0x4], RZ ;  /* 0xfffffcff060979a8 */ /* 0x000ea4000b1ef10a */
[----:B--2---:R-:W-:-:S04]  /*0390*/  ISETP.NE.AND P0, PT, R9, RZ, PT ;  /* 0x000000ff0900720c */ /* 0x004fc80003f05270 */
[----:B------:R-:W-:-:S09]  /*03a0*/  SEL R8, R8, RZ, P0 ;  /* 0x000000ff08087207 */ /* 0x000fd20000000000 */
.L_x_3:
[----:B------:R-:W-:-:S04]  /*03b0*/  PRMT R8, R8, 0x9910, RZ ;  /* 0x0000991008087816 */ /* 0x000fc800000000ff */
[----:B------:R-:W-:-:S13]  /*03c0*/  ISETP.NE.AND P0, PT, R8, RZ, PT ;  /* 0x000000ff0800720c */ /* 0x000fda0003f05270 */
[----:B------:R-:W-:Y:S05]  /*03d0*/  @!P0 BRA `(.L_x_4) ;  /* 0xfffffffc00b48947 */ /* 0x000fea000383ffff */
[----:B---3--:R-:W-:Y:S05]  /*03e0*/  BSYNC B0 ;  /* 0x0000000000007941 */ /* 0x008fea0003800000 */
.L_x_1:
[----:B------:R-:W-:-:S05]  /*03f0*/  IMAD R15, R11, R0, RZ ;  /* 0x000000000b0f7224 */ /* 0x000fca00078e02ff */
[----:B0-----:R-:W-:-:S13]  /*0400*/  ISETP.GE.AND P0, PT, R10, R15, PT ;  /* 0x0000000f0a00720c */ /* 0x001fda0003f06270 */
[----:B------:R-:W-:Y:S05]  /*0410*/  @P0 BRA `(.L_x_5) ;  /* 0x0000000000280947 */ /* 0x000fea0003800000 */
[----:B------:R-:W0:Y:S01]  /*0420*/  S2R R6, SR_CgaCtaId ;  /* 0x0000000000067919 */ /* 0x000e220000008800 */
[----:B------:R-:W-:Y:S01]  /*0430*/  MOV R5, 0x400 ;  /* 0x0000040000057802 */ /* 0x000fe20000000f00 */
[----:B------:R-:W-:Y:S02]  /*0440*/  IMAD.MOV.U32 R4, RZ, RZ, R10 ;  /* 0x000000ffff047224 */ /* 0x000fe400078e000a */
[----:B------:R-:W-:Y:S01]  /*0450*/  IMAD.MOV.U32 R7, RZ, RZ, -0x1 ;  /* 0xffffffffff077424 */ /* 0x000fe200078e00ff */
[----:B0-----:R-:W-:-:S07]  /*0460*/  LEA R5, R6, R5, 0x18 ;  /* 0x0000000506057211 */ /* 0x001fce00078ec0ff */
.L_x_6:
[C---:B------:R-:W-:Y:S02]  /*0470*/  IMAD R6, R4.reuse, 0x4, R5 ;  /* 0x0000000404067824 */ /* 0x040fe400078e0205 */
[----:B------:R-:W-:-:S03]  /*0480*/  VIADD R4, R4, UR5 ;  /* 0x0000000504047c36 */ /* 0x000fc60008000000 */
[----:B------:R0:W-:Y:S02]  /*0490*/  STS [R6], R7 ;  /* 0x0000000706007388 */ /* 0x0001e40000000800 */
[----:B------:R-:W-:-:S13]  /*04a0*/  ISETP.GE.AND P0, PT, R4, R15, PT ;  /* 0x0000000f0400720c */ /* 0x000fda0003f06270 */
[----:B0-----:R-:W-:Y:S05]  /*04b0*/  @!P0 BRA `(.L_x_6) ;  /* 0xfffffffc00ec8947 */ /* 0x001fea000383ffff */
.L_x_5:
[----:B------:R-:W-:Y:S05]  /*04c0*/  WARPSYNC.ALL ;  /* 0x0000000000007948 */ /* 0x000fea0003800000 */
[----:B------:R-:W-:Y:S01]  /*04d0*/  IADD3 R22, PT, PT, R11, -0x1, R0 ;  /* 0xffffffff0b167810 */ /* 0x000fe20007ffe000 */
[----:B------:R-:W-:Y:S03]  /*04e0*/  BAR.SYNC.DEFER_BLOCKING 0x0 ;  /* 0x0000000000007b1d */ /* 0x000fe60000010000 */
[----:B------:R-:W-:-:S13]  /*04f0*/  ISETP.GE.AND P0, PT, R22, 0x1, PT ;  /* 0x000000011600780c */ /* 0x000fda0003f06270 */
[----:B------:R-:W-:Y:S05]  /*0500*/  @!P0 BRA `(.L_x_7) ;  /* 0x0000000400548947 */ /* 0x000fea0003800000 */
[----:B------:R-:W-:-:S05]  /*0510*/  UMOV UR4, URZ ;  /* 0x000000ff00047c82 */ /* 0x000fca0008000000 */
.L_x_19:
[----:B------:R-:W-:Y:S01]  /*0520*/  ISETP.GE.AND P0, PT, R10, R11, PT ;  /* 0x0000000b0a00720c */ /* 0x000fe20003f06270 */
[----:B------:R-:W0:Y:S01]  /*0530*/  LDCU.64 UR12, c[0x0][0x388] ;  /* 0x00007100ff0c77ac */ /* 0x000e220008000a00 */
[----:B------:R-:W-:Y:S11]  /*0540*/  BSSY.RECONVERGENT B1, `(.L_x_8) ;  /* 0x000004d000017945 */ /* 0x000ff60003800200 */
[----:B-1234-:R-:W-:Y:S05]  /*0550*/  @P0 BRA `(.L_x_9) ;  /* 0x00000004002c0947 */ /* 0x01efea0003800000 */
[----:B------:R-:W1:Y:S01]  /*0560*/  LDC R16, c[0x0][0x394] ;  /* 0x0000e500ff107b82 */ /* 0x000e620000000800 */
[----:B------:R-:W-:-:S07]  /*0570*/  IMAD.MOV.U32 R14, RZ, RZ, R10 ;  /* 0x000000ffff0e7224 */ /* 0x000fce00078e000a */
[----:B------:R-:W2:Y:S08]  /*0580*/  LDC.64 R8, c[0x0][0x388] ;  /* 0x0000e200ff087b82 */ /* 0x000eb00000000a00 */
[----:B------:R-:W3:Y:S08]  /*0590*/  LDC.64 R6, c[0x0][0x380] ;  /* 0x0000e000ff067b82 */ /* 0x000ef00000000a00 */
[----:B------:R-:W4:Y:S02]  /*05a0*/  LDC.64 R4, c[0x0][0x398] ;  /* 0x0000e600ff047b82 */ /* 0x000f240000000a00 */
.L_x_18:
[----:B---3--:R-:W-:Y:S01]  /*05b0*/  IADD3 R21, PT, PT, -R14, UR4, RZ ;  /* 0x000000040e157c10 */ /* 0x008fe2000fffe1ff */
[----:B------:R-:W-:Y:S03]  /*05c0*/  BSSY.RECONVERGENT B0, `(.L_x_10) ;  /* 0x0000041000007945 */ /* 0x000fe60003800200 */
[----:B------:R-:W-:-:S04]  /*05d0*/  ISETP.GE.AND P0, PT, R21, R0, PT ;  /* 0x000000001500720c */ /* 0x000fc80003f06270 */
[----:B------:R-:W-:-:S13]  /*05e0*/  ISETP.LT.OR P0, PT, R21, RZ, P0 ;  /* 0x000000ff1500720c */ /* 0x000fda0000701670 */
[----:B-1----:R-:W-:Y:S05]  /*05f0*/  @P0 BRA `(.L_x_11) ;  /* 0x0000000000f40947 */ /* 0x002fea0003800000 */
[----:B----4-:R-:W-:Y:S02]  /*0600*/  IMAD R17, R4, UR7, R21 ;  /* 0x0000000704117c24 */ /* 0x010fe4000f8e0215 */
[----:B------:R-:W-:-:S04]  /*0610*/  IMAD R18, R5, UR6, R14 ;  /* 0x0000000605127c24 */ /* 0x000fc8000f8e020e */
[----:B-1----:R-:W-:-:S04]  /*0620*/  IMAD R19, R17, R16, R18 ;  /* 0x0000001011137224 */ /* 0x002fc800078e0212 */
[----:B---3--:R-:W-:-:S06]  /*0630*/  IMAD.WIDE R12, R19, 0x4, R6 ;  /* 0x00000004130c7825 */ /* 0x008fcc00078e0206 */
[----:B------:R-:W3:Y:S02]  /*0640*/  LDG.E.CONSTANT R12, desc[UR10][R12.64] ;  /* 0x0000000a0c0c7981 */ /* 0x000ee4000c1e9900 */
[----:B---3--:R-:W-:-:S13]  /*0650*/  ISETP.NE.AND P0, PT, R12, RZ, PT ;  /* 0x000000ff0c00720c */ /* 0x008fda0003f05270 */
[----:B------:R-:W1:Y:S01]  /*0660*/  @!P0 S2R R24, SR_CgaCtaId ;  /* 0x0000000000188919 */ /* 0x000e620000008800 */
[----:B------:R-:W-:Y:S01]  /*0670*/  @!P0 MOV R23, 0x400 ;  /* 0x0000040000178802 */ /* 0x000fe20000000f00 */
[----:B------:R-:W-:-:S03]  /*0680*/  @!P0 IMAD R20, R11, R21, R14 ;  /* 0x000000150b148224 */ /* 0x000fc600078e020e */
[----:B-1----:R-:W-:-:S05]  /*0690*/  @!P0 LEA R23, R24, R23, 0x18 ;  /* 0x0000001718178211 */ /* 0x002fca00078ec0ff */
[----:B------:R-:W-:-:S05]  /*06a0*/  @!P0 IMAD R20, R20, 0x4, R23 ;  /* 0x0000000414148824 */ /* 0x000fca00078e0217 */
[----:B------:R1:W-:Y:S01]  /*06b0*/  @!P0 STS [R20], RZ ;  /* 0x000000ff14008388 */ /* 0x0003e20000000800 */
[----:B------:R-:W-:Y:S05]  /*06c0*/  @!P0 BRA `(.L_x_11) ;  /* 0x0000000000c08947 */ /* 0x000fea0003800000 */
[----:B-1----:R-:W1:Y:S01]  /*06d0*/  S2R R20, SR_CgaCtaId ;  /* 0x0000000000147919 */ /* 0x002e620000008800 */
[C---:B------:R-:W-:Y:S01]  /*06e0*/  ISETP.NE.AND P1, PT, R21.reuse, RZ, PT ;  /* 0x000000ff1500720c */ /* 0x040fe20003f25270 */
[----:B------:R-:W-:Y:S01]  /*06f0*/  VIADD R12, R21, 0xffffffff ;  /* 0xffffffff150c7836 */ /* 0x000fe20000000000 */
[----:B------:R-:W-:Y:S01]  /*0700*/  MOV R13, 0x400 ;  /* 0x00000400000d7802 */ /* 0x000fe20000000f00 */
[----:B------:R-:W-:Y:S01]  /*0710*/  BSSY.RECONVERGENT B2, `(.L_x_12) ;  /* 0x0000013000027945 */ /* 0x000fe20003800200 */
[C---:B------:R-:W-:Y:S01]  /*0720*/  ISETP.NE.AND P2, PT, R14.reuse, RZ, PT ;  /* 0x000000ff0e00720c */ /* 0x040fe20003f45270 */
[C-C-:B------:R-:W-:Y:S01]  /*0730*/  IMAD R12, R11.reuse, R12, R14.reuse ;  /* 0x0000000c0b0c7224 */ /* 0x140fe200078e020e */
[----:B------:R-:W-:Y:S02]  /*0740*/  ISETP.EQ.OR P0, PT, R14, RZ, !P1 ;  /* 0x000000ff0e00720c */ /* 0x000fe40004f02670 */
[----:B-1----:R-:W-:Y:S01]  /*0750*/  LEA R13, R20, R13, 0x18 ;  /* 0x0000000d140d7211 */ /* 0x002fe200078ec0ff */
[----:B------:R-:W-:-:S04]  /*0760*/  IMAD R20, R11, R21, R14 ;  /* 0x000000150b147224 */ /* 0x000fc800078e020e */
[--C-:B------:R-:W-:Y:S02]  /*0770*/  IMAD R20, R20, 0x4, R13.reuse ;  /* 0x0000000414147824 */ /* 0x100fe400078e020d */
[----:B------:R-:W-:-:S03]  /*0780*/  IMAD R12, R12, 0x4, R13 ;  /* 0x000000040c0c7824 */ /* 0x000fc600078e020d */
[----:B------:R1:W3:Y:S04]  /*0790*/  @P2 LDS R21, [R20+-0x4] ;  /* 0xfffffc0014152984 */ /* 0x0002e80000000800 */
[----:B------:R1:W4:Y:S04]  /*07a0*/  @!P0 LDS R23, [R12+-0x4] ;  /* 0xfffffc000c178984 */ /* 0x0003280000000800 */
[----:B------:R1:W0:Y:S01]  /*07b0*/  @P1 LDS R24, [R12] ;  /* 0x000000000c181984 */ /* 0x0002220000000800 */
[----:B------:R-:W-:Y:S05]  /*07c0*/  @P1 BRA `(.L_x_13) ;  /* 0x00000000001c1947 */ /* 0x000fea0003800000 */
[----:B------:R-:W-:Y:S01]  /*07d0*/  ISETP.GE.AND P1, PT, R17, 0x1, PT ;  /* 0x000000011100780c */ /* 0x000fe20003f26270 */
[----:B0-----:R-:W-:-:S12]  /*07e0*/  IMAD.MOV.U32 R24, RZ, RZ, RZ ;  /* 0x000000ffff187224 */ /* 0x001fd800078e00ff */
[----:B------:R-:W-:Y:S05]  /*07f0*/  @!P1 BRA `(.L_x_13) ;  /* 0x0000000000109947 */ /* 0x000fea0003800000 */
[----:B------:R-:W-:-:S04]  /*0800*/  IMAD R13, R17, R16, -R16 ;  /* 0x00000010110d7224 */ /* 0x000fc800078e0a10 */
[----:B------:R-:W-:-:S04]  /*0810*/  IMAD.IADD R13, R18, 0x1, R13 ;  /* 0x00000001120d7824 */ /* 0x000fc800078e020d */
[----:B-12---:R-:W-:-:S05]  /*0820*/  IMAD.WIDE R12, R13, 0x4, R8 ;  /* 0x000000040d0c7825 */ /* 0x006fca00078e0208 */
[----:B------:R0:W5:Y:S02]  /*0830*/  LDG.E R24, desc[UR10][R12.64] ;  /* 0x0000000a0c187981 */ /* 0x000164000c1e1900 */
.L_x_13:
[----:B0-----:R-:W-:Y:S05]  /*0840*/  BSYNC.RECONVERGENT B2 ;  /* 0x0000000000027941 */ /* 0x001fea0003800200 */
.L_x_12:
[----:B------:R-:W-:Y:S04]  /*0850*/  BSSY.RECONVERGENT B2, `(.L_x_14) ;  /* 0x0000007000027945 */ /* 0x000fe80003800200 */
[----:B------:R-:W-:Y:S05]  /*0860*/  @P2 BRA `(.L_x_15) ;  /* 0x0000000000142947 */ /* 0x000fea0003800000 */
[----:B------:R-:W-:Y:S01]  /*0870*/  ISETP.GE.AND P1, PT, R18, 0x1, PT ;  /* 0x000000011200780c */ /* 0x000fe20003f26270 */
[----:B---3--:R-:W-:-:S12]  /*0880*/  IMAD.MOV.U32 R21, RZ, RZ, RZ ;  /* 0x000000ffff157224 */ /* 0x008fd800078e00ff */
[----:B------:R-:W-:Y:S05]  /*0890*/  @!P1 BRA `(.L_x_15) ;  /* 0x0000000000089947 */ /* 0x000fea0003800000 */
[----:B-12---:R-:W-:-:S05]  /*08a0*/  IMAD.WIDE R12, R19, 0x4, R8 ;  /* 0x00000004130c7825 */ /* 0x006fca00078e0208 */
[----:B------:R0:W5:Y:S02]  /*08b0*/  LDG.E R21, desc[UR10][R12.64+-0x4] ;  /* 0xfffffc0a0c157981 */ /* 0x000164000c1e1900 */
.L_x_15:
[----:B------:R-:W-:Y:S05]  /*08c0*/  BSYNC.RECONVERGENT B2 ;  /* 0x0000000000027941 */ /* 0x000fea0003800200 */
.L_x_14:
[----:B------:R-:W-:Y:S04]  /*08d0*/  BSSY.RECONVERGENT B2, `(.L_x_16) ;  /* 0x000000c000027945 */ /* 0x000fe80003800200 */
[----:B------:R-:W-:Y:S05]  /*08e0*/  @!P0 BRA `(.L_x_17) ;  /* 0x0000000000288947 */ /* 0x000fea0003800000 */
[----:B01----:R-:W-:Y:S01]  /*08f0*/  VIMNMX R12, PT, PT, R17, R18, PT ;  /* 0x00000012110c7248 */ /* 0x003fe20003fe0100 */
[----:B----4-:R-:W-:-:S03]  /*0900*/  IMAD.MOV.U32 R23, RZ, RZ, RZ ;  /* 0x000000ffff177224 */ /* 0x010fc600078e00ff */
[----:B------:R-:W-:-:S13]  /*0910*/  ISETP.GE.AND P0, PT, R12, 0x1, PT ;  /* 0x000000010c00780c */ /* 0x000fda0003f06270 */
[----:B------:R-:W-:Y:S05]  /*0920*/  @!P0 BRA `(.L_x_17) ;  /* 0x0000000000188947 */ /* 0x000fea0003800000 */
[----:B------:R-:W-:-:S05]  /*0930*/  IMAD R13, R17, R16, -R16 ;  /* 0x00000010110d7224 */ /* 0x000fca00078e0a10 */
[----:B------:R-:W-:-:S04]  /*0940*/  IADD3 R18, P0, PT, R18, R13, RZ ;  /* 0x0000000d12127210 */ /* 0x000fc80007f1e0ff */
[----:B------:R-:W-:Y:S02]  /*0950*/  LEA.HI.X.SX32 R13, R13, RZ, 0x1, P0 ;  /* 0x000000ff0d0d7211 */ /* 0x000fe400000f0eff */
[----:B------:R-:W-:-:S04]  /*0960*/  LEA R12, P0, R18, UR12, 0x2 ;  /* 0x0000000c120c7c11 */ /* 0x000fc8000f8010ff */
[----:B------:R-:W-:-:S05]  /*0970*/  LEA.HI.X R13, R18, UR13, R13, 0x2, P0 ;  /* 0x0000000d120d7c11 */ /* 0x000fca00080f140d */
[----:B------:R0:W5:Y:S04]  /*0980*/  LDG.E R23, desc[UR10][R12.64+-0x4] ;  /* 0xfffffc0a0c177981 */ /* 0x000168000c1e1900 */
.L_x_17:
[----:B------:R-:W-:Y:S05]  /*0990*/  BSYNC.RECONVERGENT B2 ;  /* 0x0000000000027941 */ /* 0x000fea0003800200 */
.L_x_16:
[----:B---345:R-:W-:-:S05]  /*09a0*/  VIMNMX3 R21, R21, R23, R24, PT ;  /* 0x000000171515720f */ /* 0x038fca0003800118 */
[----:B------:R-:W-:-:S05]  /*09b0*/  VIADD R21, R21, 0x1 ;  /* 0x0000000115157836 */ /* 0x000fca0000000000 */
[----:B------:R3:W-:Y:S02]  /*09c0*/  STS [R20], R21 ;  /* 0x0000001514007388 */ /* 0x0007e40000000800 */
.L_x_11:
[----:B0-----:R-:W-:Y:S05]  /*09d0*/  BSYNC.RECONVERGENT B0 ;  /* 0x0000000000007941 */ /* 0x001fea0003800200 */
.L_x_10:
[----:B------:R-:W-:-:S05]  /*09e0*/  VIADD R14, R14, UR5 ;  /* 0x000000050e0e7c36 */ /* 0x000fca0008000000 */
[----:B------:R-:W-:-:S13]  /*09f0*/  ISETP.GE.AND P0, PT, R14, R11, PT ;  /* 0x0000000b0e00720c */ /* 0x000fda0003f06270 */
[----:B------:R-:W-:Y:S05]  /*0a00*/  @!P0 BRA `(.L_x_18) ;  /* 0xfffffff800e88947 */ /* 0x000fea000383ffff */
.L_x_9:
[----:B0-----:R-:W-:Y:S05]  /*0a10*/  BSYNC.RECONVERGENT B1 ;  /* 0x0000000000017941 */ /* 0x001fea0003800200 */
.L_x_8:
[----:B------:R-:W-:Y:S01]  /*0a20*/  UIADD3 UR4, UPT, UPT, UR4, 0x1, URZ ;  /* 0x0000000104047890 */ /* 0x000fe2000fffe0ff */
[----:B------:R-:W-:Y:S05]  /*0a30*/  BAR.SYNC.DEFER_BLOCKING 0x0 ;  /* 0x0000000000007b1d */ /* 0x000fea0000010000 */
[----:B------:R-:W-:-:S13]  /*0a40*/  ISETP.LE.AND P0, PT, R22, UR4, PT ;  /* 0x0000000416007c0c */ /* 0x000fda000bf03270 */
[----:B------:R-:W-:Y:S05]  /*0a50*/  @!P0 BRA `(.L_x_19) ;  /* 0xfffffff800b08947 */ /* 0x000fea000383ffff */
.L_x_7:
[----:B------:R-:W-:Y:S01]  /*0a60*/  ISETP.GE.AND P0, PT, R10, R15, PT ;  /* 0x0000000f0a00720c */ /* 0x000fe20003f06270 */
[----:B------:R-:W0:Y:S01]  /*0a70*/  LDCU UR4, c[0x0][0x394] ;  /* 0x00007280ff0477ac */ /* 0x000e220008000800 */
[----:B------:R-:W-:Y:S11]  /*0a80*/  BSSY.RECONVERGENT B0, `(.L_x_20) ;  /* 0x000002e000007945 */ /* 0x000ff60003800200 */
[----:B------:R-:W-:Y:S05]  /*0a90*/  @P0 BRA `(.L_x_21) ;  /* 0x0000000000b00947 */ /* 0x000fea0003800000 */
[----:B------:R-:W-:Y:S01]  /*0aa0*/  IABS R0, R11 ;  /* 0x0000000b00007213 */ /* 0x000fe20000000000 */
[----:B------:R-:W5:Y:S01]  /*0ab0*/  S2R R17, SR_CgaCtaId ;  /* 0x0000000000117919 */ /* 0x000f620000008800 */
[----:B----4-:R-:W4:Y:S01]  /*0ac0*/  LDC.64 R4, c[0x0][0x388] ;  /* 0x0000e200ff047b82 */ /* 0x010f220000000a00 */
[----:B------:R-:W-:Y:S01]  /*0ad0*/  MOV R14, 0x400 ;  /* 0x00000400000e7802 */ /* 0x000fe20000000f00 */
[----:B--2---:R-:W2:Y:S01]  /*0ae0*/  I2F.RP R8, R0 ;  /* 0x0000000000087306 */ /* 0x004ea20000209400 */
[----:B------:R-:W-:-:S05]  /*0af0*/  ISETP.NE.AND P0, PT, R11, RZ, PT ;  /* 0x000000ff0b00720c */ /* 0x000fca0003f05270 */
[----:B---3--:R-:W3:Y:S02]  /*0b00*/  LDC.64 R6, c[0x0][0x398] ;  /* 0x0000e600ff067b82 */ /* 0x008ee40000000a00 */
[----:B--2---:R-:W1:Y:S02]  /*0b10*/  MUFU.RCP R8, R8 ;  /* 0x0000000800087308 */ /* 0x004e640000001000 */
[----:B-1----:R-:W-:Y:S01]  /*0b20*/  VIADD R12, R8, 0xffffffe ;  /* 0x0ffffffe080c7836 */ /* 0x002fe20000000000 */
[----:B-----5:R-:W-:Y:S01]  /*0b30*/  LEA R8, R17, R14, 0x18 ;  /* 0x0000000e11087211 */ /* 0x020fe200078ec0ff */
[----:B------:R-:W-:-:S04]  /*0b40*/  IMAD.MOV.U32 R14, RZ, RZ, R10 ;  /* 0x000000ffff0e7224 */ /* 0x000fc800078e000a */
[----:B------:R1:W2:Y:S02]  /*0b50*/  F2I.FTZ.U32.TRUNC.NTZ R13, R12 ;  /* 0x0000000c000d7305 */ /* 0x0002a4000021f000 */
[----:B-1----:R-:W-:Y:S02]  /*0b60*/  IMAD.MOV.U32 R12, RZ, RZ, RZ ;  /* 0x000000ffff0c7224 */ /* 0x002fe400078e00ff */
[----:B--2---:R-:W-:-:S04]  /*0b70*/  IMAD.MOV R9, RZ, RZ, -R13 ;  /* 0x000000ffff097224 */ /* 0x004fc800078e0a0d */
[----:B------:R-:W-:-:S04]  /*0b80*/  IMAD R9, R9, R0, RZ ;  /* 0x0000000009097224 */ /* 0x000fc800078e02ff */
[----:B------:R-:W-:Y:S01]  /*0b90*/  IMAD.HI.U32 R9, R13, R9, R12 ;  /* 0x000000090d097227 */ /* 0x000fe200078e000c */
[----:B---34-:R-:W-:-:S07]  /*0ba0*/  LOP3.LUT R12, RZ, R11, RZ, 0x33, !PT ;  /* 0x0000000bff0c7212 */ /* 0x018fce00078e33ff */
.L_x_22:
[----:B------:R-:W-:Y:S01]  /*0bb0*/  IABS R13, R11 ;  /* 0x0000000b000d7213 */ /* 0x000fe20000000000 */
[----:B------:R-:W-:Y:S01]  /*0bc0*/  IMAD R18, R14, 0x4, R8 ;  /* 0x000000040e127824 */ /* 0x000fe200078e0208 */
[----:B0-----:R-:W-:-:S03]  /*0bd0*/  IABS R16, R14 ;  /* 0x0000000e00107213 */ /* 0x001fc60000000000 */
[----:B------:R-:W-:Y:S01]  /*0be0*/  IMAD.MOV R17, RZ, RZ, -R13 ;  /* 0x000000ffff117224 */ /* 0x000fe200078e0a0d */
[----:B------:R-:W1:Y:S01]  /*0bf0*/  LDS R19, [R18] ;  /* 0x0000000012137984 */ /* 0x000e620000000800 */
[----:B------:R-:W-:-:S04]  /*0c00*/  IMAD.HI.U32 R13, R9, R16, RZ ;  /* 0x00000010090d7227 */ /* 0x000fc800078e00ff */
[----:B------:R-:W-:Y:S01]  /*0c10*/  IMAD R17, R13, R17, R16 ;  /* 0x000000110d117224 */ /* 0x000fe200078e0210 */
[----:B------:R-:W-:-:S04]  /*0c20*/  IABS R16, R11 ;  /* 0x0000000b00107213 */ /* 0x000fc80000000000 */
[----:B------:R-:W-:-:S13]  /*0c30*/  ISETP.GT.U32.AND P2, PT, R0, R17, PT ;  /* 0x000000110000720c */ /* 0x000fda0003f44070 */
[----:B------:R-:W-:Y:S01]  /*0c40*/  @!P2 IMAD.IADD R17, R17, 0x1, -R16 ;  /* 0x000000011111a824 */ /* 0x000fe200078e0a10 */
[----:B------:R-:W-:Y:S01]  /*0c50*/  LOP3.LUT R16, R14, R11, RZ, 0x3c, !PT ;  /* 0x0000000b0e107212 */ /* 0x000fe200078e3cff */
[----:B------:R-:W-:-:S03]  /*0c60*/  @!P2 VIADD R13, R13, 0x1 ;  /* 0x000000010d0da836 */ /* 0x000fc60000000000 */
[----:B------:R-:W-:Y:S02]  /*0c70*/  ISETP.GE.U32.AND P1, PT, R17, R0, PT ;  /* 0x000000001100720c */ /* 0x000fe40003f26070 */
[----:B------:R-:W-:-:S11]  /*0c80*/  ISETP.GE.AND P3, PT, R16, RZ, PT ;  /* 0x000000ff1000720c */ /* 0x000fd60003f66270 */
[----:B------:R-:W-:-:S04]  /*0c90*/  @P1 VIADD R13, R13, 0x1 ;  /* 0x000000010d0d1836 */ /* 0x000fc80000000000 */
[----:B------:R-:W-:-:S05]  /*0ca0*/  @!P3 IMAD.MOV R13, RZ, RZ, -R13 ;  /* 0x000000ffff0db224 */ /* 0x000fca00078e0a0d */
[----:B------:R-:W-:-:S05]  /*0cb0*/  SEL R13, R12, R13, !P0 ;  /* 0x0000000d0c0d7207 */ /* 0x000fca0004000000 */
[--C-:B------:R-:W-:Y:S02]  /*0cc0*/  IMAD.MOV R16, RZ, RZ, -R13.reuse ;  /* 0x000000ffff107224 */ /* 0x100fe400078e0a0d */
[----:B------:R-:W-:Y:S02]  /*0cd0*/  IMAD R13, R6, UR7, R13 ;  /* 0x00000007060d7c24 */ /* 0x000fe4000f8e020d */
[----:B------:R-:W-:Y:S02]  /*0ce0*/  IMAD R16, R11, R16, R14 ;  /* 0x000000100b107224 */ /* 0x000fe400078e020e */
[----:B------:R-:W-:Y:S02]  /*0cf0*/  VIADD R14, R14, UR5 ;  /* 0x000000050e0e7c36 */ /* 0x000fe40008000000 */
[----:B------:R-:W-:-:S03]  /*0d00*/  IMAD R16, R7, UR6, R16 ;  /* 0x0000000607107c24 */ /* 0x000fc6000f8e0210 */
[----:B------:R-:W-:Y:S01]  /*0d10*/  ISETP.GE.AND P1, PT, R14, R15, PT ;  /* 0x0000000f0e00720c */ /* 0x000fe20003f26270 */
[----:B0-----:R-:W-:-:S04]  /*0d20*/  IMAD R13, R13, UR4, R16 ;  /* 0x000000040d0d7c24 */ /* 0x001fc8000f8e0210 */
[----:B------:R-:W-:-:S05]  /*0d30*/  IMAD.WIDE R16, R13, 0x4, R4 ;  /* 0x000000040d107825 */ /* 0x000fca00078e0204 */
[----:B-1----:R0:W-:Y:S03]  /*0d40*/  STG.E desc[UR10][R16.64], R19 ;  /* 0x0000001310007986 */ /* 0x0021e6000c10190a */
[----:B------:R-:W-:Y:S05]  /*0d50*/  @!P1 BRA `(.L_x_22) ;  /* 0xfffffffc00949947 */ /* 0x000fea000383ffff */
.L_x_21:
[----:B0-----:R-:W-:Y:S05]  /*0d60*/  BSYNC.RECONVERGENT B0 ;  /* 0x0000000000007941 */ /* 0x001fea0003800200 */
.L_x_20:
[----:B------:R-:W-:Y:S06]  /*0d70*/  BAR.SYNC.DEFER_BLOCKING 0x0 ;  /* 0x0000000000007b1d */ /* 0x000fec0000010000 */
[----:B------:R-:W-:Y:S06]  /*0d80*/  MEMBAR.SC.GPU ;  /* 0x0000000000007992 */ /* 0x000fec0000002000 */
[----:B------:R-:W-:-:S00]  /*0d90*/  ERRBAR ;  /* 0x00000000000079ab */ /* 0x000fc00000000000 */
[----:B------:R-:W-:Y:S06]  /*0da0*/  CGAERRBAR ;  /* 0x00000000000075ab */ /* 0x000fec0000000000 */
[----:B------:R-:W-:Y:S02]  /*0db0*/  CCTL.IVALL ;  /* 0x00000000ff00798f */ /* 0x000fe40002000000 */
[----:B----4-:R-:W0:Y:S01]  /*0dc0*/  LDC.64 R4, c[0x0][0x3a8] ;  /* 0x0000ea00ff047b82 */ /* 0x010e220000000a00 */
[----:B------:R-:W4:Y:S01]  /*0dd0*/  LDCU UR4, c[0x0][0x374] ;  /* 0x00006e80ff0477ac */ /* 0x000f220008000800 */
[----:B---3--:R-:W-:Y:S01]  /*0de0*/  IMAD.MOV.U32 R7, RZ, RZ, 0x1 ;  /* 0x00000001ff077424 */ /* 0x008fe200078e00ff */
[----:B----4-:R-:W-:Y:S01]  /*0df0*/  UIADD3 UR7, UPT, UPT, UR4, UR7, URZ ;  /* 0x0000000704077290 */ /* 0x010fe2000fffe0ff */
[----:B0-----:R-:W-:-:S05]  /*0e00*/  IMAD.WIDE R2, R4, 0x4, R2 ;  /* 0x0000000404027825 */ /* 0x001fca00078e0202 */
[----:B------:R-:W-:Y:S01]  /*0e10*/  ISETP.LE.AND P0, PT, R5, UR7, PT ;  /* 0x0000000705007c0c */ /* 0x000fe2000bf03270 */
[----:B------:R4:W-:-:S12]  /*0e20*/  STG.E desc[UR10][R2.64], R7 ;  /* 0x0000000702007986 */ /* 0x0009d8000c10190a */
[----:B------:R-:W-:Y:S05]  /*0e30*/  @!P0 BRA `(.L_x_23) ;  /* 0xfffffff000c48947 */ /* 0x000fea000383ffff */
.L_x_0:
[----:B------:R-:W5:Y:S01]  /*0e40*/  LDCU UR4, c[0x0][0x370] ;  /* 0x00006e00ff0477ac */ /* 0x000f620008000800 */
[----:B------:R-:W0:Y:S01]  /*0e50*/  LDCU UR7, c[0x0][0x3a8] ;  /* 0x00007500ff0777ac */ /* 0x000e220008000800 */
[----:B-----5:R-:W-:-:S04]  /*0e60*/  UIADD3 UR6, UPT, UPT, UR4, UR6, URZ ;  /* 0x0000000604067290 */ /* 0x020fc8000fffe0ff */
[----:B0-----:R-:W-:-:S09]  /*0e70*/  UISETP.GE.AND UP0, UPT, UR6, UR7, UPT ;  /* 0x000000070600728c */ /* 0x001fd2000bf06270 */
[----:B------:R-:W-:Y:S05]  /*0e80*/  BRA.U !UP0, `(.L_x_24) ;  /* 0xfffffff108887547 */ /* 0x000fea000b83ffff */
[----:B---3--:R-:W-:Y:S05]  /*0e90*/  EXIT ;  /* 0x000000000000794d */ /* 0x008fea0003800000 */
.L_x_25:
[----:B------:R-:W-:-:S00]  /*0ea0*/  BRA `(.L_x_25) ;  /* 0xfffffffc00fc7947 */ /* 0x000fc0000383ffff */
[----:B------:R-:W-:-:S00]  /*0eb0*/  NOP ;  /* 0x0000000000007918 */ /* 0x000fc00000000000 */
        /* <DEDUP_REMOVED lines=12> */
.L_x_76:


//--------------------- .text._Z28largestSquareWavefrontKernelPKiPiiiii --------------------------
	.section	.text._Z28largestSquareWavefrontKernelPKiPiiiii,"ax",@progbits
	.align	128
        .global         _Z28largestSquareWavefrontKernelPKiPiiiii
        .type           _Z28largestSquareWavefrontKernelPKiPiiiii,@function
        .size           _Z28largestSquareWavefrontKernelPKiPiiiii,(.L_x_77 - _Z28largestSquareWavefrontKernelPKiPiiiii)
        .other          _Z28largestSquareWavefrontKernelPKiPiiiii,@"STO_CUDA_ENTRY STV_DEFAULT"
_Z28largestSquareWavefrontKernelPKiPiiiii:
.text._Z28largestSquareWavefrontKernelPKiPiiiii:
[----:B------:R-:W-:Y:S01]  /*0000*/  LDC R1, c[0x0][0x37c] ;  /* 0x0000df00ff017b82 */ /* 0x000fe20000000800 */
[----:B------:R-:W0:Y:S07]  /*0010*/  LDCU UR4, c[0x0][0x370] ;  /* 0x00006e00ff0477ac */ /* 0x000e2e0008000800 */
[----:B------:R-:W1:Y:S01]  /*0020*/  S2UR UR7, SR_CTAID.X ;  /* 0x00000000000779c3 */ /* 0x000e620000002500 */
[----:B------:R-:W0:Y:S01]  /*0030*/  LDCU UR5, c[0x0][0x374] ;  /* 0x00006e80ff0577ac */ /* 0x000e220008000800 */
[----:B------:R-:W2:Y:S06]  /*0040*/  LDCU.128 UR8, c[0x0][0x390] ;  /* 0x00007200ff0877ac */ /* 0x000eac0008000c00 */
[----:B------:R-:W3:Y:S01]  /*0050*/  S2UR UR18, SR_CTAID.Y ;  /* 0x00000000001279c3 */ /* 0x000ee20000002600 */
[----:B0-----:R-:W-:-:S04]  /*0060*/  UIADD3 UR19, UPT, UPT, UR5, -0x1, UR4 ;  /* 0xffffffff05137890 */ /* 0x001fc8000fffe004 */
[----:B------:R-:W-:Y:S01]  /*0070*/  UISETP.GE.AND UP0, UPT, UR19, 0x1, UPT ;  /* 0x000000011300788c */ /* 0x000fe2000bf06270 */
[----:B--2---:R-:W-:Y:S01]  /*0080*/  IMAD.U32 R5, RZ, RZ, UR11 ;  /* 0x0000000bff057e24 */ /* 0x004fe2000f8e00ff */
[----:B-1----:R-:W-:-:S04]  /*0090*/  UIMAD UR20, UR7, UR11, URZ ;  /* 0x0000000b071472a4 */ /* 0x002fc8000f8e02ff */
[----:B------:R-:W-:Y:S01]  /*00a0*/  PLOP3.LUT P0, PT, PT, PT, UP0, 0x80, 0x8 ;  /* 0x000000000008781c */ /* 0x000fe20003f0f008 */
[----:B---3--:R-:W-:Y:S01]  /*00b0*/  UIADD3 UR6, UPT, UPT, -UR18, URZ, URZ ;  /* 0x000000ff12067290 */ /* 0x008fe2000fffe1ff */
[----:B------:R-:W-:-:S11]  /*00c0*/  IMAD R0, RZ, RZ, -UR20 ;  /* 0x80000014ff007e24 */ /* 0x000fd6000f8e02ff */
[----:B------:R-:W-:Y:S05]  /*00d0*/  @!P0 EXIT ;  /* 0x000000000000894d */ /* 0x000fea0003800000 */
[----:B------:R-:W0:Y:S01]  /*00e0*/  S2R R2, SR_TID.Y ;  /* 0x0000000000027919 */ /* 0x000e220000002200 */
[----:B------:R-:W-:Y:S01]  /*00f0*/  VIADDMNMX R0, R0, UR9, R5, PT ;  /* 0x0000000900007c46 */ /* 0x000fe2000b800105 */
[----:B------:R-:W1:Y:S01]  /*0100*/  S2UR UR11, SR_CTAID.Z ;  /* 0x00000000000b79c3 */ /* 0x000e620000002700 */
[----:B------:R-:W-:Y:S01]  /*0110*/  UIMAD UR6, UR6, UR10, UR8 ;  /* 0x0000000a060672a4 */ /* 0x000fe2000f8e0208 */
[----:B------:R-:W0:Y:S01]  /*0120*/  S2R R3, SR_TID.X ;  /* 0x0000000000037919 */ /* 0x000e220000002100 */
[----:B------:R-:W2:Y:S01]  /*0130*/  LDCU UR13, c[0x0][0x360] ;  /* 0x00006c00ff0d77ac */ /* 0x000ea20008000800 */
[----:B------:R-:W-:Y:S01]  /*0140*/  R2UR UR21, R0 ;  /* 0x00000000001572ca */ /* 0x000fe200000e0000 */
[----:B------:R-:W-:Y:S01]  /*0150*/  BSSY B1, `(.L_x_26) ;  /* 0x000024e000017945 */ /* 0x000fe20003800000 */
[----:B------:R-:W3:Y:S01]  /*0160*/  S2R R5, SR_TID.Z ;  /* 0x0000000000057919 */ /* 0x000ee20000002300 */
[----:B------:R-:W-:Y:S01]  /*0170*/  UISETP.LT.AND UP0, UPT, UR6, UR10, UPT ;  /* 0x0000000a0600728c */ /* 0x000fe2000bf01270 */
[----:B------:R-:W-:Y:S01]  /*0180*/  IMAD.MOV.U32 R13, RZ, RZ, RZ ;  /* 0x000000ffff0d7224 */ /* 0x000fe200078e00ff */
[----:B------:R-:W4:Y:S02]  /*0190*/  LDCU UR9, c[0x0][0x364] ;  /* 0x00006c80ff0977ac */ /* 0x000f240008000800 */
[----:B------:R-:W-:Y:S01]  /*01a0*/  USEL UR6, UR6, UR10, UP0 ;  /* 0x0000000a06067287 */ /* 0x000fe20008000000 */
[----:B------:R-:W5:Y:S01]  /*01b0*/  LDCU UR10, c[0x0][0x378] ;  /* 0x00006f00ff0a77ac */ /* 0x000f620008000800 */
[----:B------:R-:W-:-:S02]  /*01c0*/  UIADD3 UR4, UPT, UPT, URZ, -UR4, URZ ;  /* 0x80000004ff047290 */ /* 0x000fc4000fffe0ff */
[----:B------:R-:W-:Y:S02]  /*01d0*/  UIADD3 UR7, UPT, UPT, UR7, UR18, URZ ;  /* 0x0000001207077290 */ /* 0x000fe4000fffe0ff */
[----:B------:R-:W-:Y:S02]  /*01e0*/  UIMAD UR4, UR4, UR5, URZ ;  /* 0x00000005040472a4 */ /* 0x000fe4000f8e02ff */
[----:B-1----:R-:W-:Y:S01]  /*01f0*/  UIADD3 UR11, UPT, UPT, -UR11, URZ, URZ ;  /* 0x000000ff0b0b7290 */ /* 0x002fe2000fffe1ff */
[----:B------:R-:W-:-:S05]  /*0200*/  CS2R.32 R0, SR_CgaSize ;  /* 0x0000000000007805 */ /* 0x000fca0000008a00 */
[----:B------:R-:W-:-:S05]  /*0210*/  IMAD R0, R0, -0xa0, RZ ;  /* 0xffffff6000007824 */ /* 0x000fca00078e02ff */
[----:B------:R-:W-:-:S14]  /*0220*/  R2UR UR23, R0 ;  /* 0x00000000001772ca */ /* 0x000fdc00000e0000 */
[----:B------:R-:W1:Y:S01]  /*0230*/  LDCU UR23, c[0x0][UR23+0x258] ;  /* 0x00004b00171777ac */ /* 0x000e620008000800 */
[----:B------:R-:W-:Y:S02]  /*0240*/  UISETP.NE.AND UP0, UPT, UR7, UR11, UPT ;  /* 0x0000000b0700728c */ /* 0x000fe4000bf05270 */
[----:B-----5:R-:W-:Y:S01]  /*0250*/  UIMAD UR4, UR10, UR4, -0x7fffffff ;  /* 0x800000010a0474a4 */ /* 0x020fe2000f8e0204 */
[----:B0-----:R-:W-:Y:S01]  /*0260*/  IMAD.IADD R0, R2, 0x1, R3 ;  /* 0x0000000102007824 */ /* 0x001fe200078e0203 */
[----:B------:R-:W-:-:S06]  /*0270*/  RPCMOV.32 Rpc.LO, R2 ;  /* 0x0000000200007352 */ /* 0x000fcc0000000000 */
[----:B------:R-:W-:-:S05]  /*0280*/  CS2R.32 R2, SR_CgaSize ;  /* 0x0000000000027805 */ /* 0x000fca0000008a00 */
[----:B------:R-:W-:-:S05]  /*0290*/  IMAD R2, R2, -0xa0, RZ ;  /* 0xffffff6002027824 */ /* 0x000fca00078e02ff */
[----:B------:R-:W-:Y:S02]  /*02a0*/  R2UR UR22, R2 ;  /* 0x00000000021672ca */ /* 0x000fe400000e0000 */
[----:B------:R-:W-:-:S12]  /*02b0*/  RPCMOV.32 R2, Rpc.LO ;  /* 0x0000000000027353 */ /* 0x000fd80000000000 */
[----:B------:R-:W0:Y:S01]  /*02c0*/  LDCU UR22, c[0x0][UR22+0x254] ;  /* 0x00004a80161677ac */ /* 0x000e220008000800 */
[----:B---3--:R-:W-:Y:S01]  /*02d0*/  LOP3.LUT P0, RZ, R0, R5, RZ, 0xfc, !PT ;  /* 0x0000000500ff7212 */ /* 0x008fe2000780fcff */
[----:B--2---:R-:W-:Y:S01]  /*02e0*/  IMAD R0, R2, UR13, R3 ;  /* 0x0000000d02007c24 */ /* 0x004fe2000f8e0203 */
[----:B------:R-:W-:Y:S02]  /*02f0*/  UIMAD UR24, UR6, UR21, URZ ;  /* 0x00000015061872a4 */ /* 0x000fe4000f8e02ff */
[----:B------:R-:W-:Y:S02]  /*0300*/  UIADD3 UR25, UPT, UPT, UR21, -0x1, URZ ;  /* 0xffffffff15197890 */ /* 0x000fe4000fffe0ff */
[----:B------:R-:W-:Y:S02]  /*0310*/  ULOP3.LUT UR26, UR21, 0x1, URZ, 0xc0, !UPT ;  /* 0x00000001151a7892 */ /* 0x000fe4000f8ec0ff */
[----:B------:R-:W-:Y:S01]  /*0320*/  ULOP3.LUT UR8, UR21, 0x7ffffffe, URZ, 0xc0, !UPT ;  /* 0x7ffffffe15087892 */ /* 0x000fe2000f8ec0ff */
[----:B------:R-:W2:Y:S01]  /*0330*/  LDCU.64 UR16, c[0x0][0x358] ;  /* 0x00006b00ff1077ac */ /* 0x000ea20008000a00 */
[----:B------:R-:W3:Y:S01]  /*0340*/  LDCU UR27, c[0x0][0x394] ;  /* 0x00007280ff1b77ac */ /* 0x000ee20008000800 */
[----:B----4-:R-:W-:-:S02]  /*0350*/  UIMAD UR9, UR13, UR9, URZ ;  /* 0x000000090d0972a4 */ /* 0x010fc4000f8e02ff */
[----:B-1----:R-:W-:-:S12]  /*0360*/  USEL UR12, UR4, 0x1, !UP0 ;  /* 0x00000001040c7887 */ /* 0x002fd8000c000000 */
.L_x_68:
[----:B------:R-:W-:Y:S01]  /*0370*/  ISETP.NE.AND P1, PT, R13, UR7, PT ;  /* 0x000000070d007c0c */ /* 0x000fe2000bf25270 */
[----:B------:R-:W-:-:S12]  /*0380*/  BSSY.RECONVERGENT B0, `(.L_x_27) ;  /* 0x0000203000007945 */ /* 0x000fd80003800200 */
[----:B-1----:R-:W-:Y:S05]  /*0390*/  @P1 BRA `(.L_x_28) ;  /* 0x0000002000041947 */ /* 0x002fea0003800000 */
[----:B------:R-:W-:-:S13]  /*03a0*/  ISETP.GE.AND P1, PT, R0, UR24, PT ;  /* 0x0000001800007c0c */ /* 0x000fda000bf26270 */
[----:B------:R-:W-:Y:S05]  /*03b0*/  @P1 BRA `(.L_x_29) ;  /* 0x0000000000b01947 */ /* 0x000fea0003800000 */
[----:B------:R-:W-:Y:S01]  /*03c0*/  IABS R4, UR21 ;  /* 0x0000001500047c13 */ /* 0x000fe20008000000 */
[----:B------:R-:W1:Y:S01]  /*03d0*/  S2R R10, SR_CgaCtaId ;  /* 0x00000000000a7919 */ /* 0x000e620000008800 */
[----:B------:R-:W4:Y:S01]  /*03e0*/  LDC R5, c[0x0][0x398] ;  /* 0x0000e600ff057b82 */ /* 0x000f220000000800 */
[----:B------:R-:W-:Y:S01]  /*03f0*/  MOV R7, 0x400 ;  /* 0x0000040000077802 */ /* 0x000fe20000000f00 */
[----:B------:R-:W5:Y:S01]  /*0400*/  I2F.RP R6, R4 ;  /* 0x0000000400067306 */ /* 0x000f620000209400 */
[----:B------:R-:W-:-:S05]  /*0410*/  ISETP.NE.AND P1, PT, RZ, UR21, PT ;  /* 0x00000015ff007c0c */ /* 0x000fca000bf25270 */
[----:B------:R-:W0:Y:S02]  /*0420*/  LDC.64 R2, c[0x0][0x388] ;  /* 0x0000e200ff027b82 */ /* 0x000e240000000a00 */
[----:B-----5:R-:W5:Y:S02]  /*0430*/  MUFU.RCP R6, R6 ;  /* 0x0000000600067308 */ /* 0x020f640000001000 */
[----:B-----5:R-:W-:Y:S02]  /*0440*/  IADD3 R8, PT, PT, R6, 0xffffffe, RZ ;  /* 0x0ffffffe06087810 */ /* 0x020fe40007ffe0ff */
[----:B-1----:R-:W-:-:S04]  /*0450*/  LEA R6, R10, R7, 0x18 ;  /* 0x000000070a067211 */ /* 0x002fc800078ec0ff */
[----:B------:R1:W5:Y:S02]  /*0460*/  F2I.FTZ.U32.TRUNC.NTZ R9, R8 ;  /* 0x0000000800097305 */ /* 0x000364000021f000 */
[----:B-1----:R-:W-:Y:S02]  /*0470*/  IMAD.MOV.U32 R8, RZ, RZ, RZ ;  /* 0x000000ffff087224 */ /* 0x002fe400078e00ff */
[----:B-----5:R-:W-:-:S04]  /*0480*/  IMAD.MOV R11, RZ, RZ, -R9 ;  /* 0x000000ffff0b7224 */ /* 0x020fc800078e0a09 */
[----:B------:R-:W-:-:S04]  /*0490*/  IMAD R11, R11, R4, RZ ;  /* 0x000000040b0b7224 */ /* 0x000fc800078e02ff */
[----:B------:R-:W-:Y:S01]  /*04a0*/  IMAD.HI.U32 R7, R9, R11, R8 ;  /* 0x0000000b09077227 */ /* 0x000fe200078e0008 */
[----:B------:R-:W-:-:S03]  /*04b0*/  LOP3.LUT R8, RZ, UR21, RZ, 0x33, !PT ;  /* 0x00000015ff087c12 */ /* 0x000fc6000f8e33ff */
[----:B0---4-:R-:W-:-:S07]  /*04c0*/  IMAD.MOV.U32 R9, RZ, RZ, R0 ;  /* 0x000000ffff097224 */ /* 0x011fce00078e0000 */
.L_x_30:
[----:B-1----:R-:W-:Y:S02]  /*04d0*/  IABS R10, UR21 ;  /* 0x00000015000a7c13 */ /* 0x002fe40008000000 */
[----:B------:R-:W-:Y:S02]  /*04e0*/  IABS R11, R9 ;  /* 0x00000009000b7213 */ /* 0x000fe40000000000 */
[----:B------:R-:W-:-:S03]  /*04f0*/  IADD3 R12, PT, PT, RZ, -R10, RZ ;  /* 0x8000000aff0c7210 */ /* 0x000fc60007ffe0ff */
[----:B------:R-:W-:-:S04]  /*0500*/  IMAD.HI.U32 R10, R7, R11, RZ ;  /* 0x0000000b070a7227 */ /* 0x000fc800078e00ff */
[----:B------:R-:W-:Y:S01]  /*0510*/  IMAD R11, R10, R12, R11 ;  /* 0x0000000c0a0b7224 */ /* 0x000fe200078e020b */
[----:B------:R-:W-:-:S04]  /*0520*/  IABS R12, UR21 ;  /* 0x00000015000c7c13 */ /* 0x000fc80008000000 */
[----:B------:R-:W-:-:S13]  /*0530*/  ISETP.GT.U32.AND P3, PT, R4, R11, PT ;  /* 0x0000000b0400720c */ /* 0x000fda0003f64070 */
[----:B------:R-:W-:Y:S02]  /*0540*/  @!P3 IMAD.IADD R11, R11, 0x1, -R12 ;  /* 0x000000010b0bb824 */ /* 0x000fe400078e0a0c */
[----:B------:R-:W-:-:S03]  /*0550*/  @!P3 VIADD R10, R10, 0x1 ;  /* 0x000000010a0ab836 */ /* 0x000fc60000000000 */
[----:B------:R-:W-:Y:S02]  /*0560*/  ISETP.GE.U32.AND P2, PT, R11, R4, PT ;  /* 0x000000040b00720c */ /* 0x000fe40003f46070 */
[----:B------:R-:W-:-:S04]  /*0570*/  LOP3.LUT R11, R9, UR21, RZ, 0x3c, !PT ;  /* 0x00000015090b7c12 */ /* 0x000fc8000f8e3cff */
[----:B------:R-:W-:-:S07]  /*0580*/  ISETP.GE.AND P4, PT, R11, RZ, PT ;  /* 0x000000ff0b00720c */ /* 0x000fce0003f86270 */
[----:B------:R-:W-:-:S06]  /*0590*/  @P2 VIADD R10, R10, 0x1 ;  /* 0x000000010a0a2836 */ /* 0x000fcc0000000000 */
[----:B------:R-:W-:-:S04]  /*05a0*/  @!P4 IADD3 R10, PT, PT, -R10, RZ, RZ ;  /* 0x000000ff0a0ac210 */ /* 0x000fc80007ffe1ff */
[----:B------:R-:W-:-:S05]  /*05b0*/  SEL R10, R8, R10, !P1 ;  /* 0x0000000a080a7207 */ /* 0x000fca0004800000 */
[--C-:B------:R-:W-:Y:S02]  /*05c0*/  IMAD.MOV R12, RZ, RZ, -R10.reuse ;  /* 0x000000ffff0c7224 */ /* 0x100fe400078e0a0a */
[----:B------:R-:W-:Y:S02]  /*05d0*/  IMAD R10, R5, UR18, R10 ;  /* 0x00000012050a7c24 */ /* 0x000fe4000f8e020a */
[----:B------:R-:W-:-:S04]  /*05e0*/  IMAD R11, R12, UR21, R9 ;  /* 0x000000150c0b7c24 */ /* 0x000fc8000f8e0209 */
[----:B------:R-:W-:-:S04]  /*05f0*/  VIADD R11, R11, UR20 ;  /* 0x000000140b0b7c36 */ /* 0x000fc80008000000 */
[----:B---3--:R-:W-:-:S04]  /*0600*/  IMAD R11, R10, UR27, R11 ;  /* 0x0000001b0a0b7c24 */ /* 0x008fc8000f8e020b */
[----:B------:R-:W-:-:S06]  /*0610*/  IMAD.WIDE R10, R11, 0x4, R2 ;  /* 0x000000040b0a7825 */ /* 0x000fcc00078e0202 */
[----:B--2---:R-:W2:Y:S01]  /*0620*/  LDG.E R10, desc[UR16][R10.64] ;  /* 0x000000100a0a7981 */ /* 0x004ea2000c1e1900 */
[C---:B------:R-:W-:Y:S01]  /*0630*/  IMAD R15, R9.reuse, 0x4, R6 ;  /* 0x00000004090f7824 */ /* 0x040fe200078e0206 */
[----:B------:R-:W-:-:S04]  /*0640*/  IADD3 R9, PT, PT, R9, UR9, RZ ;  /* 0x0000000909097c10 */ /* 0x000fc8000fffe0ff */
[----:B------:R-:W-:Y:S01]  /*0650*/  ISETP.GE.AND P2, PT, R9, UR24, PT ;  /* 0x0000001809007c0c */ /* 0x000fe2000bf46270 */
[----:B--2---:R1:W-:-:S12]  /*0660*/  STS [R15], R10 ;  /* 0x0000000a0f007388 */ /* 0x0043d80000000800 */
[----:B------:R-:W-:Y:S05]  /*0670*/  @!P2 BRA `(.L_x_30) ;  /* 0xfffffffc0094a947 */ /* 0x000fea000383ffff */
.L_x_29:
[----:B------:R-:W-:Y:S01]  /*0680*/  IMAD.U32 R2, RZ, RZ, UR6 ;  /* 0x00000006ff027e24 */ /* 0x000fe2000f8e00ff */
[----:B------:R-:W-:Y:S05]  /*0690*/  WARPSYNC.ALL ;  /* 0x0000000000007948 */ /* 0x000fea0003800000 */
[----:B------:R-:W-:Y:S01]  /*06a0*/  BAR.SYNC.DEFER_BLOCKING 0x0 ;  /* 0x0000000000007b1d */ /* 0x000fe20000010000 */
[----:B------:R-:W-:-:S13]  /*06b0*/  ISETP.GE.AND P1, PT, R2, 0x1, PT ;  /* 0x000000010200780c */ /* 0x000fda0003f26270 */
[----:B------:R-:W-:Y:S05]  /*06c0*/  @!P1 BRA `(.L_x_31) ;  /* 0x00000018007c9947 */ /* 0x000fea0003800000 */
[----:B------:R-:W-:-:S05]  /*06d0*/  UMOV UR4, URZ ;  /* 0x000000ff00047c82 */ /* 0x000fca0008000000 */
.L_x_60:
[----:B------:R-:W-:-:S09]  /*06e0*/  UISETP.GE.AND UP0, UPT, UR21, 0x1, UPT ;  /* 0x000000011500788c */ /* 0x000fd2000bf06270 */
[----:B01----:R-:W-:Y:S05]  /*06f0*/  BRA.U !UP0, `(.L_x_32) ;  /* 0x0000001908587547 */ /* 0x003fea000b800000 */
[----:B------:R-:W4:Y:S01]  /*0700*/  S2R R5, SR_CTAID.Y ;  /* 0x0000000000057919 */ /* 0x000f220000002600 */
[----:B------:R-:W4:Y:S01]  /*0710*/  LDC R2, c[0x0][0x398] ;  /* 0x0000e600ff027b82 */ /* 0x000f220000000800 */
[----:B------:R-:W-:Y:S02]  /*0720*/  UISETP.NE.AND UP0, UPT, UR4, URZ, UPT ;  /* 0x000000ff0400728c */ /* 0x000fe4000bf05270 */
[----:B------:R-:W-:-:S04]  /*0730*/  UIMAD UR13, UR21, UR4, URZ ;  /* 0x00000004150d72a4 */ /* 0x000fc8000f8e02ff */
[----:B------:R-:W-:Y:S01]  /*0740*/  UIADD3 UR28, UPT, UPT, -UR21, UR13, URZ ;  /* 0x0000000d151c7290 */ /* 0x000fe2000fffe1ff */
[----:B------:R-:W5:Y:S01]  /*0750*/  LDC R3, c[0x0][0x394] ;  /* 0x0000e500ff037b82 */ /* 0x000f620000000800 */
[----:B----4-:R-:W-:-:S04]  /*0760*/  IMAD R2, R5, R2, UR4 ;  /* 0x0000000405027e24 */ /* 0x010fc8000f8e0202 */
[----:B-----5:R-:W-:-:S05]  /*0770*/  IMAD R4, R2, R3, RZ ;  /* 0x0000000302047224 */ /* 0x020fca00078e02ff */
[----:B------:R-:W-:-:S13]  /*0780*/  R2UR UR32, R4 ;  /* 0x00000000042072ca */ /* 0x000fda00000e0000 */
[----:B------:R-:W-:-:S05]  /*0790*/  IADD3 R3, PT, PT, -R3, UR32, RZ ;  /* 0x0000002003037c10 */ /* 0x000fca000fffe1ff */
[----:B------:R-:W-:Y:S01]  /*07a0*/  VIADD R8, R3, 0xffffffff ;  /* 0xffffffff03087836 */ /* 0x000fe20000000000 */
[----:B------:R-:W-:Y:S06]  /*07b0*/  BRA.U UP0, `(.L_x_33) ;  /* 0x0000000d00547547 */ /* 0x000fec000b800000 */
[----:B------:R-:W-:Y:S01]  /*07c0*/  UISETP.NE.AND UP0, UPT, UR25, URZ, UPT ;  /* 0x000000ff1900728c */ /* 0x000fe2000bf05270 */
[----:B-1----:R-:W-:-:S08]  /*07d0*/  IMAD.MOV.U32 R10, RZ, RZ, RZ ;  /* 0x000000ffff0a7224 */ /* 0x002fd000078e00ff */
[----:B------:R-:W-:Y:S05]  /*07e0*/  BRA.U !UP0, `(.L_x_34) ;  /* 0x0000000908447547 */ /* 0x000fea000b800000 */
[----:B------:R-:W1:Y:S01]  /*07f0*/  I2F.U32.RP R9, UR9 ;  /* 0x0000000900097d06 */ /* 0x000e620008209000 */
[----:B------:R-:W4:Y:S01]  /*0800*/  LDC.64 R4, c[0x0][0x380] ;  /* 0x0000e000ff047b82 */ /* 0x000f220000000a00 */
[----:B------:R-:W-:Y:S01]  /*0810*/  IMAD R15, RZ, RZ, -UR9 ;  /* 0x80000009ff0f7e24 */ /* 0x000fe2000f8e02ff */
[----:B------:R-:W-:Y:S02]  /*0820*/  UISETP.NE.U32.AND UP0, UPT, UR9, URZ, UPT ;  /* 0x000000ff0900728c */ /* 0x000fe4000bf05070 */
[----:B------:R-:W-:Y:S01]  /*0830*/  LOP3.LUT R12, RZ, UR9, RZ, 0x33, !PT ;  /* 0x00000009ff0c7c12 */ /* 0x000fe2000f8e33ff */
[----:B------:R-:W0:Y:S03]  /*0840*/  LDCU.64 UR30, c[0x0][0x380] ;  /* 0x00007000ff1e77ac */ /* 0x000e260008000a00 */
[----:B------:R-:W0:Y:S01]  /*0850*/  LDC.64 R6, c[0x0][0x388] ;  /* 0x0000e200ff067b82 */ /* 0x000e220000000a00 */
[----:B------:R-:W-:Y:S01]  /*0860*/  PLOP3.LUT P1, PT, PT, PT, UP0, 0x80, 0x8 ;  /* 0x000000000008781c */ /* 0x000fe20003f2f008 */
[----:B------:R-:W-:Y:S01]  /*0870*/  USHF.R.S32.HI UR15, URZ, 0x1f, UR32 ;  /* 0x0000001fff0f7899 */ /* 0x000fe20008011420 */
[----:B------:R-:W-:Y:S01]  /*0880*/  UMOV UR5, URZ ;  /* 0x000000ff00057c82 */ /* 0x000fe20008000000 */
[----:B-1----:R-:W1:Y:S02]  /*0890*/  MUFU.RCP R9, R9 ;  /* 0x0000000900097308 */ /* 0x002e640000001000 */
[----:B-1----:R-:W-:-:S06]  /*08a0*/  IADD3 R10, PT, PT, R9, 0xffffffe, RZ ;  /* 0x0ffffffe090a7810 */ /* 0x002fcc0007ffe0ff */
[----:B------:R1:W5:Y:S02]  /*08b0*/  F2I.FTZ.U32.TRUNC.NTZ R11, R10 ;  /* 0x0000000a000b7305 */ /* 0x000364000021f000 */
[----:B-1----:R-:W-:Y:S02]  /*08c0*/  IMAD.MOV.U32 R10, RZ, RZ, RZ ;  /* 0x000000ffff0a7224 */ /* 0x002fe400078e00ff */
[----:B-----5:R-:W-:-:S04]  /*08d0*/  IMAD R9, R15, R11, RZ ;  /* 0x0000000b0f097224 */ /* 0x020fc800078e02ff */
[----:B0---4-:R-:W-:-:S07]  /*08e0*/  IMAD.HI.U32 R9, R11, R9, R10 ;  /* 0x000000090b097227 */ /* 0x011fce00078e000a */
.L_x_43:
[----:B------:R-:W-:Y:S01]  /*08f0*/  UIADD3 UR33, UPT, UPT, UR13, UR5, URZ ;  /* 0x000000050d217290 */ /* 0x000fe2000fffe0ff */
[----:B-1----:R-:W-:Y:S01]  /*0900*/  IMAD.U32 R10, RZ, RZ, UR9 ;  /* 0x00000009ff0a7e24 */ /* 0x002fe2000f8e00ff */
[----:B------:R-:W-:Y:S04]  /*0910*/  BSSY.RECONVERGENT B2, `(.L_x_35) ;  /* 0x0000037000027945 */ /* 0x000fe80003800200 */
[----:B------:R-:W-:-:S05]  /*0920*/  IMAD.HI.U32 R9, R9, UR33, RZ ;  /* 0x0000002109097c27 */ /* 0x000fca000f8e00ff */
[----:B------:R-:W-:-:S05]  /*0930*/  IADD3 R9, PT, PT, -R9, RZ, RZ ;  /* 0x000000ff09097210 */ /* 0x000fca0007ffe1ff */
[----:B------:R-:W-:-:S05]  /*0940*/  IMAD R9, R10, R9, UR33 ;  /* 0x000000210a097e24 */ /* 0x000fca000f8e0209 */
[----:B------:R-:W-:-:S13]  /*0950*/  ISETP.GE.U32.AND P2, PT, R9, UR9, PT ;  /* 0x0000000909007c0c */ /* 0x000fda000bf46070 */
[----:B------:R-:W-:-:S05]  /*0960*/  @P2 VIADD R9, R9, -UR9 ;  /* 0x8000000909092c36 */ /* 0x000fca0008000000 */
[----:B------:R-:W-:-:S13]  /*0970*/  ISETP.GE.U32.AND P2, PT, R9, UR9, PT ;  /* 0x0000000909007c0c */ /* 0x000fda000bf46070 */
[----:B------:R-:W-:-:S05]  /*0980*/  @P2 VIADD R9, R9, -UR9 ;  /* 0x8000000909092c36 */ /* 0x000fca0008000000 */
[----:B------:R-:W-:-:S04]  /*0990*/  SEL R9, R12, R9, !P1 ;  /* 0x000000090c097207 */ /* 0x000fc80004800000 */
[----:B------:R-:W-:-:S13]  /*09a0*/  ISETP.NE.AND P1, PT, R9, R0, PT ;  /* 0x000000000900720c */ /* 0x000fda0003f25270 */
[----:B0-----:R-:W-:Y:S05]  /*09b0*/  @P1 BRA `(.L_x_36) ;  /* 0x0000000000b01947 */ /* 0x001fea0003800000 */
[----:B------:R-:W-:Y:S01]  /*09c0*/  UIADD3 UR10, UPT, UPT, UR20, UR5, URZ ;  /* 0x00000005140a7290 */ /* 0x000fe2000fffe0ff */
[----:B------:R-:W-:-:S05]  /*09d0*/  IMAD.U32 R17, RZ, RZ, UR32 ;  /* 0x00000020ff117e24 */ /* 0x000fca000f8e00ff */
[----:B------:R-:W-:-:S05]  /*09e0*/  IADD3 R17, PT, PT, R17, UR10, RZ ;  /* 0x0000000a11117c10 */ /* 0x000fca000fffe0ff */
[----:B------:R-:W-:-:S06]  /*09f0*/  IMAD.WIDE R10, R17, 0x4, R4 ;  /* 0x00000004110a7825 */ /* 0x000fcc00078e0204 */
[----:B--2---:R-:W2:Y:S02]  /*0a00*/  LDG.E.CONSTANT R10, desc[UR16][R10.64] ;  /* 0x000000100a0a7981 */ /* 0x004ea4000c1e9900 */
[----:B--2---:R-:W-:-:S13]  /*0a10*/  ISETP.NE.AND P1, PT, R10, RZ, PT ;  /* 0x000000ff0a00720c */ /* 0x004fda0003f25270 */
[----:B------:R-:W-:Y:S05]  /*0a20*/  @!P1 BRA `(.L_x_37) ;  /* 0x00000000007c9947 */ /* 0x000fea0003800000 */
[----:B------:R-:W-:Y:S01]  /*0a30*/  ISETP.GE.AND P1, PT, R2, 0x1, PT ;  /* 0x000000010200780c */ /* 0x000fe20003f26270 */
[----:B------:R-:W-:-:S12]  /*0a40*/  IMAD.MOV.U32 R9, RZ, RZ, RZ ;  /* 0x000000ffff097224 */ /* 0x000fd800078e00ff */
[----:B------:R-:W0:Y:S01]  /*0a50*/  @P1 LDC.64 R10, c[0x0][0x388] ;  /* 0x0000e200ff0a1b82 */ /* 0x000e220000000a00 */
[----:B------:R-:W-:-:S04]  /*0a60*/  @P1 VIADD R15, R3, UR10 ;  /* 0x0000000a030f1c36 */ /* 0x000fc80008000000 */
[----:B0-----:R-:W-:Y:S02]  /*0a70*/  @P1 IMAD.WIDE R10, R15, 0x4, R10 ;  /* 0x000000040f0a1825 */ /* 0x001fe400078e020a */
[----:B------:R-:W0:Y:S01]  /*0a80*/  S2R R15, SR_CgaCtaId ;  /* 0x00000000000f7919 */ /* 0x000e220000008800 */
[----:B------:R-:W-:Y:S02]  /*0a90*/  MOV R14, 0x400 ;  /* 0x00000400000e7802 */ /* 0x000fe40000000f00 */
[----:B------:R1:W5:Y:S01]  /*0aa0*/  @P1 LDG.E R9, desc[UR16][R10.64] ;  /* 0x000000100a091981 */ /* 0x000362000c1e1900 */
[----:B------:R-:W-:Y:S02]  /*0ab0*/  ISETP.NE.AND P1, PT, RZ, UR5, PT ;  /* 0x00000005ff007c0c */ /* 0x000fe4000bf25270 */
[----:B------:R-:W-:-:S04]  /*0ac0*/  VIMNMX R12, PT, PT, R2, UR10, PT ;  /* 0x0000000a020c7c48 */ /* 0x000fc8000bfe0100 */
[----:B------:R-:W-:Y:S02]  /*0ad0*/  ISETP.GE.AND P2, PT, R12, 0x1, PT ;  /* 0x000000010c00780c */ /* 0x000fe40003f46270 */
[----:B0-----:R-:W-:Y:S01]  /*0ae0*/  LEA R14, R15, R14, 0x18 ;  /* 0x0000000e0f0e7211 */ /* 0x001fe200078ec0ff */
[----:B------:R-:W-:-:S05]  /*0af0*/  IMAD.U32 R15, RZ, RZ, UR33 ;  /* 0x00000021ff0f7e24 */ /* 0x000fca000f8e00ff */
[----:B------:R-:W-:-:S05]  /*0b00*/  LEA R14, R15, R14, 0x2 ;  /* 0x0000000e0f0e7211 */ /* 0x000fca00078e10ff */
[----:B------:R1:W0:Y:S01]  /*0b10*/  @P1 LDS R12, [R14+-0x4] ;  /* 0xfffffc000e0c1984 */ /* 0x0002220000000800 */
[----:B------:R-:W-:Y:S05]  /*0b20*/  @P1 BRA `(.L_x_38) ;  /* 0x0000000000181947 */ /* 0x000fea0003800000 */
[----:B------:R-:W-:Y:S01]  /*0b30*/  UISETP.GE.AND UP0, UPT, UR10, 0x1, UPT ;  /* 0x000000010a00788c */ /* 0x000fe2000bf06270 */
[----:B0-----:R-:W-:-:S08]  /*0b40*/  IMAD.MOV.U32 R12, RZ, RZ, RZ ;  /* 0x000000ffff0c7224 */ /* 0x001fd000078e00ff */
[----:B------:R-:W-:Y:S05]  /*0b50*/  BRA.U !UP0, `(.L_x_38) ;  /* 0x00000001080c7547 */ /* 0x000fea000b800000 */
[----:B-1----:R-:W-:-:S04]  /*0b60*/  VIADD R11, R17, 0xffffffff ;  /* 0xffffffff110b7836 */ /* 0x002fc80000000000 */
[----:B------:R-:W-:-:S05]  /*0b70*/  IMAD.WIDE R10, R11, 0x4, R6 ;  /* 0x000000040b0a7825 */ /* 0x000fca00078e0206 */
[----:B------:R2:W5:Y:S02]  /*0b80*/  LDG.E R12, desc[UR16][R10.64] ;  /* 0x000000100a0c7981 */ /* 0x000564000c1e1900 */
.L_x_38:
[----:B-12---:R-:W-:Y:S01]  /*0b90*/  IMAD.MOV.U32 R10, RZ, RZ, RZ ;  /* 0x000000ffff0a7224 */ /* 0x006fe200078e00ff */
[----:B------:R-:W-:Y:S06]  /*0ba0*/  @!P2 BRA `(.L_x_39) ;  /* 0x00000000000ca947 */ /* 0x000fec0003800000 */
[----:B------:R-:W-:-:S05]  /*0bb0*/  IADD3 R11, PT, PT, R8, UR10, RZ ;  /* 0x0000000a080b7c10 */ /* 0x000fca000fffe0ff */
[----:B------:R-:W-:-:S06]  /*0bc0*/  IMAD.WIDE R10, R11, 0x4, R6 ;  /* 0x000000040b0a7825 */ /* 0x000fcc00078e0206 */
[----:B------:R1:W5:Y:S02]  /*0bd0*/  LDG.E R10, desc[UR16][R10.64] ;  /* 0x000000100a0a7981 */ /* 0x000364000c1e1900 */
.L_x_39:
[----:B0----5:R-:W-:-:S05]  /*0be0*/  VIMNMX3 R9, R12, R10, R9, PT ;  /* 0x0000000a0c09720f */ /* 0x021fca0003800109 */
[----:B------:R-:W-:-:S05]  /*0bf0*/  VIADD R9, R9, 0x1 ;  /* 0x0000000109097836 */ /* 0x000fca0000000000 */
[----:B------:R0:W-:Y:S01]  /*0c00*/  STS [R14], R9 ;  /* 0x000000090e007388 */ /* 0x0001e20000000800 */
[----:B------:R-:W-:Y:S05]  /*0c10*/  BRA `(.L_x_36) ;  /* 0x0000000000187947 */ /* 0x000fea0003800000 */
.L_x_37:
[----:B------:R-:W0:Y:S01]  /*0c20*/  S2R R10, SR_CgaCtaId ;  /* 0x00000000000a7919 */ /* 0x000e220000008800 */
[----:B------:R-:W-:Y:S01]  /*0c30*/  MOV R9, 0x400 ;  /* 0x0000040000097802 */ /* 0x000fe20000000f00 */
[----:B------:R-:W-:-:S03]  /*0c40*/  IMAD.U32 R12, RZ, RZ, UR33 ;  /* 0x00000021ff0c7e24 */ /* 0x000fc6000f8e00ff */
[----:B0-----:R-:W-:-:S05]  /*0c50*/  LEA R9, R10, R9, 0x18 ;  /* 0x000000090a097211 */ /* 0x001fca00078ec0ff */
[----:B------:R-:W-:-:S05]  /*0c60*/  IMAD R9, R12, 0x4, R9 ;  /* 0x000000040c097824 */ /* 0x000fca00078e0209 */
[----:B------:R4:W-:Y:S02]  /*0c70*/  STS [R9], RZ ;  /* 0x000000ff09007388 */ /* 0x0009e40000000800 */
.L_x_36:
[----:B--23--:R-:W-:Y:S05]  /*0c80*/  BSYNC.RECONVERGENT B2 ;  /* 0x0000000000027941 */ /* 0x00cfea0003800200 */
.L_x_35:
[----:B------:R-:W2:Y:S01]  /*0c90*/  I2F.U32.RP R12, UR9 ;  /* 0x00000009000c7d06 */ /* 0x000ea20008209000 */
[----:B0---4-:R-:W-:Y:S01]  /*0ca0*/  IMAD R9, RZ, RZ, -UR9 ;  /* 0x80000009ff097e24 */ /* 0x011fe2000f8e02ff */
[----:B------:R-:W-:Y:S01]  /*0cb0*/  BSSY.RECONVERGENT B2, `(.L_x_40) ;  /* 0x0000040000027945 */ /* 0x000fe20003800200 */
[----:B------:R-:W-:Y:S02]  /*0cc0*/  IMAD.U32 R15, RZ, RZ, UR33 ;  /* 0x00000021ff0f7e24 */ /* 0x000fe4000f8e00ff */
[----:B------:R-:W-:-:S03]  /*0cd0*/  IMAD.MOV.U32 R10, RZ, RZ, RZ ;  /* 0x000000ffff0a7224 */ /* 0x000fc600078e00ff */
[----:B--2---:R-:W0:Y:S02]  /*0ce0*/  MUFU.RCP R12, R12 ;  /* 0x0000000c000c7308 */ /* 0x004e240000001000 */
[----:B0-----:R-:W-:Y:S02]  /*0cf0*/  IADD3 R14, PT, PT, R12, 0xffffffe, RZ ;  /* 0x0ffffffe0c0e7810 */ /* 0x001fe40007ffe0ff */
[----:B------:R-:W-:-:S04]  /*0d00*/  LOP3.LUT R12, RZ, UR9, RZ, 0x33, !PT ;  /* 0x00000009ff0c7c12 */ /* 0x000fc8000f8e33ff */
[----:B-1----:R-:W0:Y:S02]  /*0d10*/  F2I.FTZ.U32.TRUNC.NTZ R11, R14 ;  /* 0x0000000e000b7305 */ /* 0x002e24000021f000 */
[----:B0-----:R-:W-:-:S04]  /*0d20*/  IMAD R9, R9, R11, RZ ;  /* 0x0000000b09097224 */ /* 0x001fc800078e02ff */
[----:B------:R-:W-:Y:S01]  /*0d30*/  IMAD.HI.U32 R9, R11, R9, R10 ;  /* 0x000000090b097227 */ /* 0x000fe200078e000a */
[----:B------:R-:W-:-:S05]  /*0d40*/  IADD3 R10, PT, PT, R15, 0x1, RZ ;  /* 0x000000010f0a7810 */ /* 0x000fca0007ffe0ff */
[----:B------:R-:W-:-:S04]  /*0d50*/  IMAD.HI.U32 R11, R9, R10, RZ ;  /* 0x0000000a090b7227 */ /* 0x000fc800078e00ff */
[----:B------:R-:W-:-:S04]  /*0d60*/  IMAD.MOV R11, RZ, RZ, -R11 ;  /* 0x000000ffff0b7224 */ /* 0x000fc800078e0a0b */
[----:B------:R-:W-:-:S05]  /*0d70*/  IMAD R11, R11, UR9, R10 ;  /* 0x000000090b0b7c24 */ /* 0x000fca000f8e020a */
[----:B------:R-:W-:-:S13]  /*0d80*/  ISETP.GE.U32.AND P1, PT, R11, UR9, PT ;  /* 0x000000090b007c0c */ /* 0x000fda000bf26070 */
[----:B------:R-:W-:Y:S01]  /*0d90*/  @P1 VIADD R11, R11, -UR9 ;  /* 0x800000090b0b1c36 */ /* 0x000fe20008000000 */
[----:B------:R-:W-:-:S04]  /*0da0*/  ISETP.NE.U32.AND P1, PT, RZ, UR9, PT ;  /* 0x00000009ff007c0c */ /* 0x000fc8000bf25070 */
[----:B------:R-:W-:-:S13]  /*0db0*/  ISETP.GE.U32.AND P2, PT, R11, UR9, PT ;  /* 0x000000090b007c0c */ /* 0x000fda000bf46070 */
[----:B------:R-:W-:-:S05]  /*0dc0*/  @P2 VIADD R11, R11, -UR9 ;  /* 0x800000090b0b2c36 */ /* 0x000fca0008000000 */
[----:B------:R-:W-:-:S04]  /*0dd0*/  SEL R11, R12, R11, !P1 ;  /* 0x0000000b0c0b7207 */ /* 0x000fc80004800000 */
[----:B------:R-:W-:-:S13]  /*0de0*/  ISETP.NE.AND P2, PT, R11, R0, PT ;  /* 0x000000000b00720c */ /* 0x000fda0003f45270 */
[----:B------:R-:W-:Y:S05]  /*0df0*/  @P2 BRA `(.L_x_41) ;  /* 0x0000000000ac2947 */ /* 0x000fea0003800000 */
[----:B------:R-:W-:Y:S02]  /*0e00*/  USHF.R.S32.HI UR10, URZ, 0x1f, UR5 ;  /* 0x0000001fff0a7899 */ /* 0x000fe40008011405 */
[----:B------:R-:W-:-:S04]  /*0e10*/  UIADD3 UR34, UP0, UPT, UR20, UR5, URZ ;  /* 0x0000000514227290 */ /* 0x000fc8000ff1e0ff */
[----:B------:R-:W-:Y:S02]  /*0e20*/  ULEA.HI.X.SX32 UR10, UR20, UR10, 0x1, UP0 ;  /* 0x0000000a140a7291 */ /* 0x000fe400080f0eff */
[----:B------:R-:W-:-:S04]  /*0e30*/  UIADD3 UR11, UP0, UPT, UR32, UR34, URZ ;  /* 0x00000022200b7290 */ /* 0x000fc8000ff1e0ff */
[----:B------:R-:W-:Y:S02]  /*0e40*/  UIADD3.X UR14, UPT, UPT, UR15, UR10, URZ, UP0, !UPT ;  /* 0x0000000a0f0e7290 */ /* 0x000fe400087fe4ff */
[----:B------:R-:W-:-:S04]  /*0e50*/  ULEA UR28, UP0, UR11, UR30, 0x2 ;  /* 0x0000001e0b1c7291 */ /* 0x000fc8000f8010ff */
[----:B------:R-:W-:Y:S02]  /*0e60*/  ULEA.HI.X UR29, UR11, UR31, UR14, 0x2, UP0 ;  /* 0x0000001f0b1d7291 */ /* 0x000fe400080f140e */
[----:B------:R-:W-:-:S04]  /*0e70*/  MOV R10, UR28 ;  /* 0x0000001c000a7c02 */ /* 0x000fc80008000f00 */
[----:B------:R-:W-:-:S05]  /*0e80*/  IMAD.U32 R11, RZ, RZ, UR29 ;  /* 0x0000001dff0b7e24 */ /* 0x000fca000f8e00ff */
[----:B------:R-:W2:Y:S02]  /*0e90*/  LDG.E.CONSTANT R10, desc[UR16][R10.64+0x4] ;  /* 0x000004100a0a7981 */ /* 0x000ea4000c1e9900 */
[----:B--2---:R-:W-:-:S13]  /*0ea0*/  ISETP.NE.AND P2, PT, R10, RZ, PT ;  /* 0x000000ff0a00720c */ /* 0x004fda0003f45270 */
[----:B------:R-:W-:Y:S05]  /*0eb0*/  @!P2 BRA `(.L_x_42) ;  /* 0x000000000064a947 */ /* 0x000fea0003800000 */
[----:B------:R-:W-:Y:S01]  /*0ec0*/  UIADD3 UR11, UPT, UPT, UR5, 0x1, UR20 ;  /* 0x00000001050b7890 */ /* 0x000fe2000fffe014 */
[----:B------:R-:W-:-:S05]  /*0ed0*/  ISETP.GE.AND P3, PT, R2, 0x1, PT ;  /* 0x000000010200780c */ /* 0x000fca0003f66270 */
[----:B------:R-:W-:-:S04]  /*0ee0*/  VIMNMX R10, PT, PT, R2, UR11, PT ;  /* 0x0000000b020a7c48 */ /* 0x000fc8000bfe0100 */
[----:B------:R-:W-:-:S04]  /*0ef0*/  ISETP.GE.AND P2, PT, R10, 0x1, PT ;  /* 0x000000010a00780c */ /* 0x000fc80003f46270 */
[----:B------:R-:W0:Y:S01]  /*0f00*/  @P3 LDC.64 R10, c[0x0][0x388] ;  /* 0x0000e200ff0a3b82 */ /* 0x000e220000000a00 */
[----:B------:R-:W-:-:S04]  /*0f10*/  @P3 IADD3 R16, P4, PT, R3, UR34, RZ ;  /* 0x0000002203103c10 */ /* 0x000fc8000ff9e0ff */
[----:B------:R-:W-:-:S04]  /*0f20*/  @P3 LEA.HI.X.SX32 R18, R3, UR10, 0x1, P4 ;  /* 0x0000000a03123c11 */ /* 0x000fc8000a0f0eff */
[----:B------:R-:W1:Y:S01]  /*0f30*/  @P2 LDC.64 R14, c[0x0][0x388] ;  /* 0x0000e200ff0e2b82 */ /* 0x000e620000000a00 */
[----:B------:R-:W-:Y:S01]  /*0f40*/  @P2 VIADD R17, R8, UR11 ;  /* 0x0000000b08112c36 */ /* 0x000fe20008000000 */
[----:B0-----:R-:W-:-:S04]  /*0f50*/  @P3 LEA R10, P4, R16, R10, 0x2 ;  /* 0x0000000a100a3211 */ /* 0x001fc800078810ff */
[----:B------:R-:W-:Y:S01]  /*0f60*/  @P3 LEA.HI.X R11, R16, R11, R18, 0x2, P4 ;  /* 0x0000000b100b3211 */ /* 0x000fe200020f1412 */
[----:B-1----:R-:W-:Y:S01]  /*0f70*/  @P2 IMAD.WIDE R14, R17, 0x4, R14 ;  /* 0x00000004110e2825 */ /* 0x002fe200078e020e */
[----:B------:R-:W-:-:S06]  /*0f80*/  CS2R R16, SRZ ;  /* 0x0000000000107805 */ /* 0x000fcc000001ff00 */
[----:B------:R-:W2:Y:S04]  /*0f90*/  @P3 LDG.E R16, desc[UR16][R10.64+0x4] ;  /* 0x000004100a103981 */ /* 0x000ea8000c1e1900 */
[----:B------:R-:W2:Y:S01]  /*0fa0*/  @P2 LDG.E R17, desc[UR16][R14.64] ;  /* 0x000000100e112981 */ /* 0x000ea2000c1e1900 */
[----:B------:R-:W-:Y:S01]  /*0fb0*/  MOV R18, 0x400 ;  /* 0x0000040000127802 */ /* 0x000fe20000000f00 */
[----:B------:R-:W0:Y:S03]  /*0fc0*/  S2R R19, SR_CgaCtaId ;  /* 0x0000000000137919 */ /* 0x000e260000008800 */
[----:B0-----:R-:W-:Y:S01]  /*0fd0*/  LEA R18, R19, R18, 0x18 ;  /* 0x0000001213127211 */ /* 0x001fe200078ec0ff */
[----:B------:R-:W-:-:S05]  /*0fe0*/  IMAD.U32 R19, RZ, RZ, UR33 ;  /* 0x00000021ff137e24 */ /* 0x000fca000f8e00ff */
[----:B------:R-:W-:-:S05]  /*0ff0*/  LEA R19, R19, R18, 0x2 ;  /* 0x0000001213137211 */ /* 0x000fca00078e10ff */
[----:B------:R-:W2:Y:S02]  /*1000*/  LDS R18, [R19] ;  /* 0x0000000013127984 */ /* 0x000ea40000000800 */
[----:B--2---:R-:W-:-:S05]  /*1010*/  VIMNMX3 R16, R18, R17, R16, PT ;  /* 0x000000111210720f */ /* 0x004fca0003800110 */
[----:B------:R-:W-:-:S05]  /*1020*/  VIADD R16, R16, 0x1 ;  /* 0x0000000110107836 */ /* 0x000fca0000000000 */
[----:B------:R0:W-:Y:S01]  /*1030*/  STS [R19+0x4], R16 ;  /* 0x0000041013007388 */ /* 0x0001e20000000800 */
[----:B------:R-:W-:Y:S05]  /*1040*/  BRA `(.L_x_41) ;  /* 0x0000000000187947 */ /* 0x000fea0003800000 */
.L_x_42:
[----:B------:R-:W0:Y:S01]  /*1050*/  S2R R11, SR_CgaCtaId ;  /* 0x00000000000b7919 */ /* 0x000e220000008800 */
[----:B------:R-:W-:Y:S01]  /*1060*/  MOV R10, 0x400 ;  /* 0x00000400000a7802 */ /* 0x000fe20000000f00 */
[----:B------:R-:W-:-:S03]  /*1070*/  IMAD.U32 R15, RZ, RZ, UR33 ;  /* 0x00000021ff0f7e24 */ /* 0x000fc6000f8e00ff */
[----:B0-----:R-:W-:-:S05]  /*1080*/  LEA R10, R11, R10, 0x18 ;  /* 0x0000000a0b0a7211 */ /* 0x001fca00078ec0ff */
[----:B------:R-:W-:-:S05]  /*1090*/  IMAD R10, R15, 0x4, R10 ;  /* 0x000000040f0a7824 */ /* 0x000fca00078e020a */
[----:B------:R1:W-:Y:S02]  /*10a0*/  STS [R10+0x4], RZ ;  /* 0x000004ff0a007388 */ /* 0x0003e40000000800 */
.L_x_41:
[----:B------:R-:W-:Y:S05]  /*10b0*/  BSYNC.RECONVERGENT B2 ;  /* 0x0000000000027941 */ /* 0x000fea0003800200 */
.L_x_40:
[----:B------:R-:W-:-:S04]  /*10c0*/  UIADD3 UR5, UPT, UPT, UR5, 0x2, URZ ;  /* 0x0000000205057890 */ /* 0x000fc8000fffe0ff */
[----:B------:R-:W-:-:S09]  /*10d0*/  UISETP.NE.AND UP0, UPT, UR5, UR8, UPT ;  /* 0x000000080500728c */ /* 0x000fd2000bf05270 */
[----:B------:R-:W-:Y:S05]  /*10e0*/  BRA.U UP0, `(.L_x_43) ;  /* 0xfffffff900007547 */ /* 0x000fea000b83ffff */
[----:B-1----:R-:W-:-:S07]  /*10f0*/  MOV R10, UR8 ;  /* 0x00000008000a7c02 */ /* 0x002fce0008000f00 */
.L_x_34:
[----:B------:R-:W-:-:S09]  /*1100*/  UISETP.NE.AND UP0, UPT, UR26, URZ, UPT ;  /* 0x000000ff1a00728c */ /* 0x000fd2000bf05270 */
[----:B------:R-:W-:Y:S05]  /*1110*/  BRA.U !UP0, `(.L_x_32) ;  /* 0x0000000d08d07547 */ /* 0x000fea000b800000 */
[----:B------:R-:W1:Y:S01]  /*1120*/  I2F.U32.RP R6, UR9 ;  /* 0x0000000900067d06 */ /* 0x000e620008209000 */
[----:B------:R-:W-:Y:S01]  /*1130*/  IMAD R9, RZ, RZ, -UR9 ;  /* 0x80000009ff097e24 */ /* 0x000fe2000f8e02ff */
[----:B------:R-:W-:Y:S01]  /*1140*/  IADD3 R8, PT, PT, R10, UR13, RZ ;  /* 0x0000000d0a087c10 */ /* 0x000fe2000fffe0ff */
[----:B------:R-:W-:Y:S01]  /*1150*/  IMAD.MOV.U32 R4, RZ, RZ, RZ ;  /* 0x000000ffff047224 */ /* 0x000fe200078e00ff */
[----:B------:R-:W-:Y:S01]  /*1160*/  ISETP.NE.U32.AND P2, PT, RZ, UR9, PT ;  /* 0x00000009ff007c0c */ /* 0x000fe2000bf45070 */
[----:B------:R-:W-:Y:S03]  /*1170*/  BSSY.RECONVERGENT B2, `(.L_x_44) ;  /* 0x0000038000027945 */ /* 0x000fe60003800200 */
[----:B-1----:R-:W1:Y:S02]  /*1180*/  MUFU.RCP R6, R6 ;  /* 0x0000000600067308 */ /* 0x002e640000001000 */
[----:B-1----:R-:W-:-:S06]  /*1190*/  VIADD R7, R6, 0xffffffe ;  /* 0x0ffffffe06077836 */ /* 0x002fcc0000000000 */
[----:B------:R-:W1:Y:S02]  /*11a0*/  F2I.FTZ.U32.TRUNC.NTZ R5, R7 ;  /* 0x0000000700057305 */ /* 0x000e64000021f000 */
[----:B-1----:R-:W-:-:S04]  /*11b0*/  IMAD R9, R9, R5, RZ ;  /* 0x0000000509097224 */ /* 0x002fc800078e02ff */
[----:B------:R-:W-:-:S06]  /*11c0*/  IMAD.HI.U32 R9, R5, R9, R4 ;  /* 0x0000000905097227 */ /* 0x000fcc00078e0004 */
[----:B------:R-:W-:-:S04]  /*11d0*/  IMAD.HI.U32 R4, R9, R8, RZ ;  /* 0x0000000809047227 */ /* 0x000fc800078e00ff */
[----:B------:R-:W-:-:S04]  /*11e0*/  IMAD.MOV R5, RZ, RZ, -R4 ;  /* 0x000000ffff057224 */ /* 0x000fc800078e0a04 */
[----:B------:R-:W-:-:S05]  /*11f0*/  IMAD R5, R5, UR9, R8 ;  /* 0x0000000905057c24 */ /* 0x000fca000f8e0208 */
[----:B------:R-:W-:-:S13]  /*1200*/  ISETP.GE.U32.AND P1, PT, R5, UR9, PT ;  /* 0x0000000905007c0c */ /* 0x000fda000bf26070 */
[----:B------:R-:W-:-:S05]  /*1210*/  @P1 VIADD R5, R5, -UR9 ;  /* 0x8000000905051c36 */ /* 0x000fca0008000000 */
[----:B------:R-:W-:-:S13]  /*1220*/  ISETP.GE.U32.AND P1, PT, R5, UR9, PT ;  /* 0x0000000905007c0c */ /* 0x000fda000bf26070 */
[----:B------:R-:W-:Y:S01]  /*1230*/  @P1 VIADD R5, R5, -UR9 ;  /* 0x8000000905051c36 */ /* 0x000fe20008000000 */
[----:B------:R-:W-:-:S04]  /*1240*/  @!P2 LOP3.LUT R5, RZ, UR9, RZ, 0x33, !PT ;  /* 0x00000009ff05ac12 */ /* 0x000fc8000f8e33ff */
[----:B------:R-:W-:-:S13]  /*1250*/  ISETP.NE.AND P1, PT, R5, R0, PT ;  /* 0x000000000500720c */ /* 0x000fda0003f25270 */
[----:B------:R-:W-:Y:S05]  /*1260*/  @P1 BRA `(.L_x_45) ;  /* 0x0000000000a01947 */ /* 0x000fea0003800000 */
[----:B------:R-:W1:Y:S01]  /*1270*/  LDC.64 R4, c[0x0][0x380] ;  /* 0x0000e000ff047b82 */ /* 0x000e620000000a00 */
[----:B------:R-:W-:-:S05]  /*1280*/  IADD3 R9, PT, PT, R10, UR20, RZ ;  /* 0x000000140a097c10 */ /* 0x000fca000fffe0ff */
[----:B------:R-:W-:-:S04]  /*1290*/  VIADD R11, R9, UR32 ;  /* 0x00000020090b7c36 */ /* 0x000fc80008000000 */
[----:B-1----:R-:W-:-:S06]  /*12a0*/  IMAD.WIDE R4, R11, 0x4, R4 ;  /* 0x000000040b047825 */ /* 0x002fcc00078e0204 */
[----:B--2---:R-:W2:Y:S02]  /*12b0*/  LDG.E.CONSTANT R4, desc[UR16][R4.64] ;  /* 0x0000001004047981 */ /* 0x004ea4000c1e9900 */
[----:B--2---:R-:W-:-:S13]  /*12c0*/  ISETP.NE.AND P1, PT, R4, RZ, PT ;  /* 0x000000ff0400720c */ /* 0x004fda0003f25270 */
[----:B------:R-:W-:Y:S05]  /*12d0*/  @!P1 BRA `(.L_x_46) ;  /* 0x0000000000709947 */ /* 0x000fea0003800000 */
[----:B------:R-:W1:Y:S01]  /*12e0*/  LDC.64 R6, c[0x0][0x388] ;  /* 0x0000e200ff067b82 */ /* 0x000e620000000a00 */
[----:B------:R-:W2:Y:S01]  /*12f0*/  S2R R15, SR_CgaCtaId ;  /* 0x00000000000f7919 */ /* 0x000ea20000008800 */
[C---:B------:R-:W-:Y:S01]  /*1300*/  ISETP.GE.AND P1, PT, R2.reuse, 0x1, PT ;  /* 0x000000010200780c */ /* 0x040fe20003f26270 */
[----:B------:R-:W-:Y:S02]  /*1310*/  IMAD.IADD R5, R3, 0x1, R9 ;  /* 0x0000000103057824 */ /* 0x000fe400078e0209 */
[----:B------:R-:W-:Y:S01]  /*1320*/  IMAD.MOV.U32 R3, RZ, RZ, RZ ;  /* 0x000000ffff037224 */ /* 0x000fe200078e00ff */
[----:B------:R-:W-:Y:S01]  /*1330*/  VIMNMX R2, PT, PT, R2, R9, PT ;  /* 0x0000000902027248 */ /* 0x000fe20003fe0100 */
[----:B-1----:R-:W-:-:S08]  /*1340*/  IMAD.WIDE R4, R5, 0x4, R6 ;  /* 0x0000000405047825 */ /* 0x002fd000078e0206 */
[----:B------:R1:W5:Y:S01]  /*1350*/  @P1 LDG.E R3, desc[UR16][R4.64] ;  /* 0x0000001004031981 */ /* 0x000362000c1e1900 */
[----:B------:R-:W-:Y:S02]  /*1360*/  ISETP.NE.AND P1, PT, R10, RZ, PT ;  /* 0x000000ff0a00720c */ /* 0x000fe40003f25270 */
[----:B------:R-:W-:Y:S02]  /*1370*/  MOV R10, 0x400 ;  /* 0x00000400000a7802 */ /* 0x000fe40000000f00 */
[----:B------:R-:W-:Y:S02]  /*1380*/  ISETP.GE.AND P2, PT, R2, 0x1, PT ;  /* 0x000000010200780c */ /* 0x000fe40003f46270 */
[----:B--2---:R-:W-:-:S04]  /*1390*/  LEA R15, R15, R10, 0x18 ;  /* 0x0000000a0f0f7211 */ /* 0x004fc800078ec0ff */
[----:B------:R-:W-:-:S05]  /*13a0*/  LEA R15, R8, R15, 0x2 ;  /* 0x0000000f080f7211 */ /* 0x000fca00078e10ff */
[----:B------:R1:W2:Y:S01]  /*13b0*/  @P1 LDS R2, [R15+-0x4] ;  /* 0xfffffc000f021984 */ /* 0x0002a20000000800 */
[----:B------:R-:W-:Y:S05]  /*13c0*/  @P1 BRA `(.L_x_47) ;  /* 0x0000000000181947 */ /* 0x000fea0003800000 */
[----:B------:R-:W-:Y:S01]  /*13d0*/  ISETP.GE.AND P1, PT, R9, 0x1, PT ;  /* 0x000000010900780c */ /* 0x000fe20003f26270 */
[----:B--2---:R-:W-:-:S12]  /*13e0*/  IMAD.MOV.U32 R2, RZ, RZ, RZ ;  /* 0x000000ffff027224 */ /* 0x004fd800078e00ff */
[----:B------:R-:W-:Y:S05]  /*13f0*/  @!P1 BRA `(.L_x_47) ;  /* 0x00000000000c9947 */ /* 0x000fea0003800000 */
[----:B------:R-:W-:-:S04]  /*1400*/  VIADD R9, R11, 0xffffffff ;  /* 0xffffffff0b097836 */ /* 0x000fc80000000000 */
[----:B------:R-:W-:-:S05]  /*1410*/  IMAD.WIDE R6, R9, 0x4, R6 ;  /* 0x0000000409067825 */ /* 0x000fca00078e0206 */
[----:B------:R4:W5:Y:S02]  /*1420*/  LDG.E R2, desc[UR16][R6.64] ;  /* 0x0000001006027981 */ /* 0x000964000c1e1900 */
.L_x_47:
[----:B----4-:R-:W-:Y:S01]  /*1430*/  IMAD.MOV.U32 R6, RZ, RZ, RZ ;  /* 0x000000ffff067224 */ /* 0x010fe200078e00ff */
[----:B------:R-:W-:Y:S06]  /*1440*/  @!P2 BRA `(.L_x_48) ;  /* 0x000000000004a947 */ /* 0x000fec0003800000 */
[----:B------:R4:W5:Y:S02]  /*1450*/  LDG.E R6, desc[UR16][R4.64+-0x4] ;  /* 0xfffffc1004067981 */ /* 0x000964000c1e1900 */
.L_x_48:
[----:B--2--5:R-:W-:-:S04]  /*1460*/  VIMNMX3 R2, R2, R6, R3, PT ;  /* 0x000000060202720f */ /* 0x024fc80003800103 */
[----:B------:R-:W-:-:S05]  /*1470*/  IADD3 R2, PT, PT, R2, 0x1, RZ ;  /* 0x0000000102027810 */ /* 0x000fca0007ffe0ff */
[----:B------:R2:W-:Y:S01]  /*1480*/  STS [R15], R2 ;  /* 0x000000020f007388 */ /* 0x0005e20000000800 */
[----:B------:R-:W-:Y:S05]  /*1490*/  BRA `(.L_x_45) ;  /* 0x0000000000147947 */ /* 0x000fea0003800000 */
.L_x_46:
[----:B------:R-:W1:Y:S01]  /*14a0*/  S2R R3, SR_CgaCtaId ;  /* 0x0000000000037919 */ /* 0x000e620000008800 */
[----:B------:R-:W-:-:S04]  /*14b0*/  MOV R2, 0x400 ;  /* 0x0000040000027802 */ /* 0x000fc80000000f00 */
[----:B-1----:R-:W-:-:S05]  /*14c0*/  LEA R3, R3, R2, 0x18 ;  /* 0x0000000203037211 */ /* 0x002fca00078ec0ff */
[----:B------:R-:W-:-:S05]  /*14d0*/  IMAD R3, R8, 0x4, R3 ;  /* 0x0000000408037824 */ /* 0x000fca00078e0203 */
[----:B------:R1:W-:Y:S02]  /*14e0*/  STS [R3], RZ ;  /* 0x000000ff03007388 */ /* 0x0003e40000000800 */
.L_x_45:
[----:B0-23--:R-:W-:Y:S05]  /*14f0*/  BSYNC.RECONVERGENT B2 ;  /* 0x0000000000027941 */ /* 0x00dfea0003800200 */
.L_x_44:
[----:B------:R-:W-:Y:S05]  /*1500*/  BRA `(.L_x_32) ;  /* 0x0000000800d47947 */ /* 0x000fea0003800000 */
.L_x_33:
[----:B------:R-:W-:Y:S01]  /*1510*/  UISETP.NE.AND UP0, UPT, UR25, URZ, UPT ;  /* 0x000000ff1900728c */ /* 0x000fe2000bf05270 */
[----:B------:R-:W-:-:S08]  /*1520*/  UMOV UR5, URZ ;  /* 0x000000ff00057c82 */ /* 0x000fd00008000000 */
[----:B------:R-:W-:Y:S05]  /*1530*/  BRA.U !UP0, `(.L_x_49) ;  /* 0x0000000508bc7547 */ /* 0x000fea000b800000 */
[----:B------:R-:W4:Y:S01]  /*1540*/  I2F.U32.RP R3, UR9 ;  /* 0x0000000900037d06 */ /* 0x000f220008209000 */
[----:B------:R-:W5:Y:S01]  /*1550*/  S2UR UR10, SR_CgaCtaId ;  /* 0x00000000000a79c3 */ /* 0x000f620000008800 */
[----:B------:R-:W-:Y:S01]  /*1560*/  IMAD R9, RZ, RZ, -UR9 ;  /* 0x80000009ff097e24 */ /* 0x000fe2000f8e02ff */
[----:B------:R-:W-:Y:S02]  /*1570*/  UISETP.NE.U32.AND UP0, UPT, UR9, URZ, UPT ;  /* 0x000000ff0900728c */ /* 0x000fe4000bf05070 */
[----:B-1----:R-:W-:Y:S01]  /*1580*/  LOP3.LUT R10, RZ, UR9, RZ, 0x33, !PT ;  /* 0x00000009ff0a7c12 */ /* 0x002fe2000f8e33ff */
[----:B------:R-:W-:Y:S01]  /*1590*/  UMOV UR5, 0x400 ;  /* 0x0000040000057882 */ /* 0x000fe20000000000 */
[----:B------:R-:W1:Y:S02]  /*15a0*/  LDCU.64 UR34, c[0x0][0x380] ;  /* 0x00007000ff2277ac */ /* 0x000e640008000a00 */
[----:B------:R-:W0:Y:S01]  /*15b0*/  LDC.64 R4, c[0x0][0x380] ;  /* 0x0000e000ff047b82 */ /* 0x000e220000000a00 */
[----:B------:R-:W-:Y:S01]  /*15c0*/  PLOP3.LUT P1, PT, PT, PT, UP0, 0x80, 0x8 ;  /* 0x000000000008781c */ /* 0x000fe20003f2f008 */
[----:B------:R-:W-:Y:S01]  /*15d0*/  UIADD3 UR29, UPT, UPT, UR20, UR32, URZ ;  /* 0x00000020141d7290 */ /* 0x000fe2000fffe0ff */
[----:B----4-:R-:W4:Y:S01]  /*15e0*/  MUFU.RCP R3, R3 ;  /* 0x0000000300037308 */ /* 0x010f220000001000 */
[----:B-----5:R-:W-:-:S03]  /*15f0*/  ULEA UR15, UR10, UR5, 0x18 ;  /* 0x000000050a0f7291 */ /* 0x020fc6000f8ec0ff */
[----:B------:R-:W-:Y:S01]  /*1600*/  UMOV UR5, URZ ;  /* 0x000000ff00057c82 */ /* 0x000fe20008000000 */
[----:B----4-:R-:W-:-:S04]  /*1610*/  VIADD R6, R3, 0xffffffe ;  /* 0x0ffffffe03067836 */ /* 0x010fc80000000000 */
[----:B------:R4:W5:Y:S02]  /*1620*/  F2I.FTZ.U32.TRUNC.NTZ R7, R6 ;  /* 0x0000000600077305 */ /* 0x000964000021f000 */
[----:B----4-:R-:W-:Y:S02]  /*1630*/  HFMA2 R6, -RZ, RZ, 0, 0 ;  /* 0x00000000ff067431 */ /* 0x010fe400000001ff */
[----:B-----5:R-:W-:-:S04]  /*1640*/  IMAD R3, R9, R7, RZ ;  /* 0x0000000709037224 */ /* 0x020fc800078e02ff */
[----:B-1----:R-:W-:-:S07]  /*1650*/  IMAD.HI.U32 R11, R7, R3, R6 ;  /* 0x00000003070b7227 */ /* 0x002fce00078e0006 */
.L_x_56:
[----:B------:R-:W-:Y:S01]  /*1660*/  UIADD3 UR11, UPT, UPT, UR13, UR5, URZ ;  /* 0x000000050d0b7290 */ /* 0x000fe2000fffe0ff */
[----:B0-----:R-:W-:Y:S01]  /*1670*/  IMAD.U32 R6, RZ, RZ, UR9 ;  /* 0x00000009ff067e24 */ /* 0x001fe2000f8e00ff */
[----:B------:R-:W-:Y:S01]  /*1680*/  UIADD3 UR10, UPT, UPT, UR28, UR5, URZ ;  /* 0x000000051c0a7290 */ /* 0x000fe2000fffe0ff */
[----:B------:R-:W-:Y:S03]  /*1690*/  BSSY.RECONVERGENT B2, `(.L_x_50) ;  /* 0x000002e000027945 */ /* 0x000fe60003800200 */
[----:B-12---:R-:W-:Y:S01]  /*16a0*/  IMAD.HI.U32 R3, R11, UR11, RZ ;  /* 0x0000000b0b037c27 */ /* 0x006fe2000f8e00ff */
[----:B------:R-:W-:-:S03]  /*16b0*/  ULEA UR14, UR10, UR15, 0x2 ;  /* 0x0000000f0a0e7291 */ /* 0x000fc6000f8e10ff */
[----:B------:R-:W-:-:S04]  /*16c0*/  IMAD.MOV R3, RZ, RZ, -R3 ;  /* 0x000000ffff037224 */ /* 0x000fc800078e0a03 */
[----:B------:R-:W-:-:S05]  /*16d0*/  IMAD R3, R6, R3, UR11 ;  /* 0x0000000b06037e24 */ /* 0x000fca000f8e0203 */
[----:B------:R-:W-:-:S13]  /*16e0*/  ISETP.GE.U32.AND P2, PT, R3, UR9, PT ;  /* 0x0000000903007c0c */ /* 0x000fda000bf46070 */
[----:B------:R-:W-:-:S05]  /*16f0*/  @P2 VIADD R3, R3, -UR9 ;  /* 0x8000000903032c36 */ /* 0x000fca0008000000 */
[----:B------:R-:W-:-:S13]  /*1700*/  ISETP.GE.U32.AND P2, PT, R3, UR9, PT ;  /* 0x0000000903007c0c */ /* 0x000fda000bf46070 */
[----:B------:R-:W-:-:S04]  /*1710*/  @P2 IADD3 R3, PT, PT, R3, -UR9, RZ ;  /* 0x8000000903032c10 */ /* 0x000fc8000fffe0ff */
[----:B------:R-:W-:-:S04]  /*1720*/  SEL R3, R10, R3, !P1 ;  /* 0x000000030a037207 */ /* 0x000fc80004800000 */
[----:B------:R-:W-:Y:S01]  /*1730*/  ISETP.NE.AND P1, PT, R3, R0, PT ;  /* 0x000000000300720c */ /* 0x000fe20003f25270 */
[----:B------:R-:W-:-:S05]  /*1740*/  IMAD.U32 R3, RZ, RZ, UR11 ;  /* 0x0000000bff037e24 */ /* 0x000fca000f8e00ff */
[----:B------:R-:W-:-:S07]  /*1750*/  LEA R3, R3, UR15, 0x2 ;  /* 0x0000000f03037c11 */ /* 0x000fce000f8e10ff */
[----:B------:R-:W-:Y:S05]  /*1760*/  @P1 BRA `(.L_x_51) ;  /* 0x0000000000801947 */ /* 0x000fea0003800000 */
[----:B------:R-:W-:-:S06]  /*1770*/  UIADD3 UR30, UPT, UPT, UR29, UR5, URZ ;  /* 0x000000051d1e7290 */ /* 0x000fcc000fffe0ff */
[----:B------:R-:W-:-:S04]  /*1780*/  IMAD.U32 R7, RZ, RZ, UR30 ;  /* 0x0000001eff077e24 */ /* 0x000fc8000f8e00ff */
[----:B0-----:R-:W-:-:S06]  /*1790*/  IMAD.WIDE R6, R7, 0x4, R4 ;  /* 0x0000000407067825 */ /* 0x001fcc00078e0204 */
[----:B--2---:R-:W2:Y:S02]  /*17a0*/  LDG.E.CONSTANT R6, desc[UR16][R6.64] ;  /* 0x0000001006067981 */ /* 0x004ea4000c1e9900 */
[----:B--2---:R-:W-:-:S13]  /*17b0*/  ISETP.NE.AND P1, PT, R6, RZ, PT ;  /* 0x000000ff0600720c */ /* 0x004fda0003f25270 */
[----:B------:R1:W-:Y:S01]  /*17c0*/  @!P1 STS [R3], RZ ;  /* 0x000000ff03009388 */ /* 0x0003e20000000800 */
[----:B------:R-:W-:Y:S05]  /*17d0*/  @!P1 BRA `(.L_x_51) ;  /* 0x0000000000649947 */ /* 0x000fea0003800000 */
[----:B------:R-:W-:Y:S01]  /*17e0*/  ISETP.NE.AND P1, PT, RZ, UR5, PT ;  /* 0x00000005ff007c0c */ /* 0x000fe2000bf25270 */
[----:B------:R-:W0:Y:S01]  /*17f0*/  LDS R14, [UR14] ;  /* 0x0000000eff0e7984 */ /* 0x000e220008000800 */
[----:B------:R-:W-:-:S11]  /*1800*/  ULEA UR31, UR21, UR14, 0x2 ;  /* 0x0000000e151f7291 */ /* 0x000fd6000f8e10ff */
[----:B------:R-:W2:Y:S04]  /*1810*/  @P1 LDS R12, [UR14+-0x4] ;  /* 0xfffffc0eff0c1984 */ /* 0x000ea80008000800 */
[----:B------:R-:W4:Y:S01]  /*1820*/  @P1 LDS R9, [UR31+-0x4] ;  /* 0xfffffc1fff091984 */ /* 0x000f220008000800 */
[----:B------:R-:W-:Y:S05]  /*1830*/  @P1 BRA `(.L_x_52) ;  /* 0x0000000000401947 */ /* 0x000fea0003800000 */
[----:B------:R-:W-:Y:S01]  /*1840*/  UIADD3 UR10, UPT, UPT, UR20, UR5, URZ ;  /* 0x00000005140a7290 */ /* 0x000fe2000fffe0ff */
[----:B----4-:R-:W-:Y:S02]  /*1850*/  IMAD.U32 R9, RZ, RZ, UR30 ;  /* 0x0000001eff097e24 */ /* 0x010fe4000f8e00ff */
[----:B--2---:R-:W-:Y:S01]  /*1860*/  IMAD.MOV.U32 R12, RZ, RZ, RZ ;  /* 0x000000ffff0c7224 */ /* 0x004fe200078e00ff */
[----:B------:R-:W-:Y:S02]  /*1870*/  UISETP.GE.AND UP0, UPT, UR10, 0x1, UPT ;  /* 0x000000010a00788c */ /* 0x000fe4000bf06270 */
[----:B------:R-:W-:-:S04]  /*1880*/  VIMNMX R6, PT, PT, R2, UR10, PT ;  /* 0x0000000a02067c48 */ /* 0x000fc8000bfe0100 */
[----:B------:R-:W-:Y:S02]  /*1890*/  PLOP3.LUT P2, PT, PT, PT, UP0, 0x80, 0x8 ;  /* 0x000000000008781c */ /* 0x000fe40003f4f008 */
[----:B------:R-:W-:-:S11]  /*18a0*/  ISETP.GE.AND P1, PT, R6, 0x1, PT ;  /* 0x000000010600780c */ /* 0x000fd60003f26270 */
[----:B------:R-:W2:Y:S01]  /*18b0*/  @P2 LDC.64 R6, c[0x0][0x388] ;  /* 0x0000e200ff062b82 */ /* 0x000ea20000000a00 */
[----:B------:R-:W-:Y:S01]  /*18c0*/  @P2 IADD3 R9, PT, PT, R9, -0x1, RZ ;  /* 0xffffffff09092810 */ /* 0x000fe20007ffe0ff */
[----:B------:R-:W-:-:S06]  /*18d0*/  @P1 VIADD R15, R8, UR10 ;  /* 0x0000000a080f1c36 */ /* 0x000fcc0008000000 */
[----:B------:R-:W4:Y:S01]  /*18e0*/  @P1 LDC.64 R10, c[0x0][0x388] ;  /* 0x0000e200ff0a1b82 */ /* 0x000f220000000a00 */
[----:B--2---:R-:W-:-:S04]  /*18f0*/  @P2 IMAD.WIDE R6, R9, 0x4, R6 ;  /* 0x0000000409062825 */ /* 0x004fc800078e0206 */
[----:B------:R-:W-:Y:S02]  /*1900*/  IMAD.MOV.U32 R9, RZ, RZ, RZ ;  /* 0x000000ffff097224 */ /* 0x000fe400078e00ff */
[----:B----4-:R-:W-:-:S04]  /*1910*/  @P1 IMAD.WIDE R10, R15, 0x4, R10 ;  /* 0x000000040f0a1825 */ /* 0x010fc800078e020a */
[----:B------:R2:W5:Y:S04]  /*1920*/  @P2 LDG.E R9, desc[UR16][R6.64] ;  /* 0x0000001006092981 */ /* 0x000568000c1e1900 */
[----:B------:R2:W5:Y:S02]  /*1930*/  @P1 LDG.E R12, desc[UR16][R10.64] ;  /* 0x000000100a0c1981 */ /* 0x000564000c1e1900 */
.L_x_52:
[----:B0-2-45:R-:W-:-:S04]  /*1940*/  VIMNMX3 R9, R9, R12, R14, PT ;  /* 0x0000000c0909720f */ /* 0x035fc8000380010e */
[----:B------:R-:W-:-:S05]  /*1950*/  IADD3 R9, PT, PT, R9, 0x1, RZ ;  /* 0x0000000109097810 */ /* 0x000fca0007ffe0ff */
[----:B------:R4:W-:Y:S02]  /*1960*/  STS [UR31], R9 ;  /* 0x00000009ff007988 */ /* 0x0009e4000800081f */
.L_x_51:
[----:B0-23--:R-:W-:Y:S05]  /*1970*/  BSYNC.RECONVERGENT B2 ;  /* 0x0000000000027941 */ /* 0x00dfea0003800200 */
.L_x_50:
[----:B----4-:R-:W0:Y:S01]  /*1980*/  I2F.U32.RP R9, UR9 ;  /* 0x0000000900097d06 */ /* 0x010e220008209000 */
[----:B------:R-:W-:Y:S02]  /*1990*/  HFMA2 R6, -RZ, RZ, 0, 0 ;  /* 0x00000000ff067431 */ /* 0x000fe400000001ff */
[----:B------:R-:W-:Y:S01]  /*19a0*/  IMAD R11, RZ, RZ, -UR9 ;  /* 0x80000009ff0b7e24 */ /* 0x000fe2000f8e02ff */
[----:B------:R-:W-:Y:S01]  /*19b0*/  BSSY.RECONVERGENT B2, `(.L_x_53) ;  /* 0x0000023000027945 */ /* 0x000fe20003800200 */
[----:B------:R-:W-:-:S03]  /*19c0*/  IMAD.U32 R12, RZ, RZ, UR11 ;  /* 0x0000000bff0c7e24 */ /* 0x000fc6000f8e00ff */
[----:B0-----:R-:W0:Y:S02]  /*19d0*/  MUFU.RCP R9, R9 ;  /* 0x0000000900097308 */ /* 0x001e240000001000 */
[----:B0-----:R-:W-:-:S06]  /*19e0*/  VIADD R10, R9, 0xffffffe ;  /* 0x0ffffffe090a7836 */ /* 0x001fcc0000000000 */
[----:B------:R0:W2:Y:S02]  /*19f0*/  F2I.FTZ.U32.TRUNC.NTZ R7, R10 ;  /* 0x0000000a00077305 */ /* 0x0000a4000021f000 */
[----:B0-----:R-:W-:Y:S01]  /*1a00*/  LOP3.LUT R10, RZ, UR9, RZ, 0x33, !PT ;  /* 0x00000009ff0a7c12 */ /* 0x001fe2000f8e33ff */
[----:B--2---:R-:W-:-:S04]  /*1a10*/  IMAD R11, R11, R7, RZ ;  /* 0x000000070b0b7224 */ /* 0x004fc800078e02ff */
[----:B------:R-:W-:-:S04]  /*1a20*/  IMAD.HI.U32 R11, R7, R11, R6 ;  /* 0x0000000b070b7227 */ /* 0x000fc800078e0006 */
[----:B------:R-:W-:-:S04]  /*1a30*/  VIADD R6, R12, 0x1 ;  /* 0x000000010c067836 */ /* 0x000fc80000000000 */
[----:B------:R-:W-:-:S04]  /*1a40*/  IMAD.HI.U32 R7, R11, R6, RZ ;  /* 0x000000060b077227 */ /* 0x000fc800078e00ff */
[----:B------:R-:W-:-:S04]  /*1a50*/  IMAD.MOV R7, RZ, RZ, -R7 ;  /* 0x000000ffff077224 */ /* 0x000fc800078e0a07 */
[----:B------:R-:W-:-:S05]  /*1a60*/  IMAD R6, R7, UR9, R6 ;  /* 0x0000000907067c24 */ /* 0x000fca000f8e0206 */
[----:B------:R-:W-:-:S13]  /*1a70*/  ISETP.GE.U32.AND P1, PT, R6, UR9, PT ;  /* 0x0000000906007c0c */ /* 0x000fda000bf26070 */
[----:B------:R-:W-:Y:S01]  /*1a80*/  @P1 VIADD R6, R6, -UR9 ;  /* 0x8000000906061c36 */ /* 0x000fe20008000000 */
[----:B------:R-:W-:-:S04]  /*1a90*/  ISETP.NE.U32.AND P1, PT, RZ, UR9, PT ;  /* 0x00000009ff007c0c */ /* 0x000fc8000bf25070 */
[----:B------:R-:W-:-:S13]  /*1aa0*/  ISETP.GE.U32.AND P2, PT, R6, UR9, PT ;  /* 0x0000000906007c0c */ /* 0x000fda000bf46070 */
[----:B------:R-:W-:-:S04]  /*1ab0*/  @P2 IADD3 R6, PT, PT, R6, -UR9, RZ ;  /* 0x8000000906062c10 */ /* 0x000fc8000fffe0ff */
[----:B------:R-:W-:-:S04]  /*1ac0*/  SEL R7, R10, R6, !P1 ;  /* 0x000000060a077207 */ /* 0x000fc80004800000 */
[----:B------:R-:W-:-:S13]  /*1ad0*/  ISETP.NE.AND P2, PT, R7, R0, PT ;  /* 0x000000000700720c */ /* 0x000fda0003f45270 */
[----:B------:R-:W-:Y:S05]  /*1ae0*/  @P2 BRA `(.L_x_54) ;  /* 0x00000000003c2947 */ /* 0x000fea0003800000 */
[----:B------:R-:W-:-:S04]  /*1af0*/  UIADD3 UR10, UPT, UPT, UR5, 0x1, UR29 ;  /* 0x00000001050a7890 */ /* 0x000fc8000fffe01d */
[----:B------:R-:W-:-:S06]  /*1b00*/  UIMAD.WIDE UR10, UR10, 0x4, UR34 ;  /* 0x000000040a0a78a5 */ /* 0x000fcc000f8e0222 */
[----:B------:R-:W-:Y:S02]  /*1b10*/  IMAD.U32 R6, RZ, RZ, UR10 ;  /* 0x0000000aff067e24 */ /* 0x000fe4000f8e00ff */
[----:B------:R-:W-:-:S05]  /*1b20*/  IMAD.U32 R7, RZ, RZ, UR11 ;  /* 0x0000000bff077e24 */ /* 0x000fca000f8e00ff */
[----:B------:R-:W2:Y:S02]  /*1b30*/  LDG.E.CONSTANT R6, desc[UR16][R6.64] ;  /* 0x0000001006067981 */ /* 0x000ea4000c1e9900 */
[----:B--2---:R-:W-:-:S13]  /*1b40*/  ISETP.NE.AND P2, PT, R6, RZ, PT ;  /* 0x000000ff0600720c */ /* 0x004fda0003f45270 */
[----:B------:R-:W-:Y:S05]  /*1b50*/  @!P2 BRA `(.L_x_55) ;  /* 0x00000000001ca947 */ /* 0x000fea0003800000 */
[----:B------:R-:W-:Y:S04]  /*1b60*/  LDS R6, [UR14+0x4] ;  /* 0x0000040eff067984 */ /* 0x000fe80008000800 */
[----:B------:R-:W-:Y:S04]  /*1b70*/  LDS R7, [R3] ;  /* 0x0000000003077984 */ /* 0x000fe80000000800 */
[----:B------:R-:W0:Y:S02]  /*1b80*/  LDS R9, [UR14] ;  /* 0x0000000eff097984 */ /* 0x000e240008000800 */
[----:B0-----:R-:W-:-:S05]  /*1b90*/  VIMNMX3 R6, R7, R9, R6, PT ;  /* 0x000000090706720f */ /* 0x001fca0003800106 */
[----:B------:R-:W-:-:S05]  /*1ba0*/  VIADD R6, R6, 0x1 ;  /* 0x0000000106067836 */ /* 0x000fca0000000000 */
[----:B------:R0:W-:Y:S01]  /*1bb0*/  STS [R3+0x4], R6 ;  /* 0x0000040603007388 */ /* 0x0001e20000000800 */
[----:B------:R-:W-:Y:S05]  /*1bc0*/  BRA `(.L_x_54) ;  /* 0x0000000000047947 */ /* 0x000fea0003800000 */
.L_x_55:
[----:B------:R2:W-:Y:S02]  /*1bd0*/  STS [R3+0x4], RZ ;  /* 0x000004ff03007388 */ /* 0x0005e40000000800 */
.L_x_54:
[----:B------:R-:W-:Y:S05]  /*1be0*/  BSYNC.RECONVERGENT B2 ;  /* 0x0000000000027941 */ /* 0x000fea0003800200 */
.L_x_53:
[----:B------:R-:W-:-:S04]  /*1bf0*/  UIADD3 UR5, UPT, UPT, UR5, 0x2, URZ ;  /* 0x0000000205057890 */ /* 0x000fc8000fffe0ff */
[----:B------:R-:W-:-:S09]  /*1c00*/  UISETP.NE.AND UP0, UPT, UR5, UR8, UPT ;  /* 0x000000080500728c */ /* 0x000fd2000bf05270 */
[----:B------:R-:W-:Y:S05]  /*1c10*/  BRA.U UP0, `(.L_x_56) ;  /* 0xfffffff900907547 */ /* 0x000fea000b83ffff */
[----:B------:R-:W-:-:S05]  /*1c20*/  UMOV UR5, UR8 ;  /* 0x0000000800057c82 */ /* 0x000fca0008000000 */
.L_x_49:
[----:B------:R-:W-:Y:S01]  /*1c30*/  UISETP.NE.AND UP0, UPT, UR26, URZ, UPT ;  /* 0x000000ff1a00728c */ /* 0x000fe2000bf05270 */
[----:B------:R-:W-:Y:S08]  /*1c40*/  BSSY.RECONVERGENT B2, `(.L_x_32) ;  /* 0x0000041000027945 */ /* 0x000ff00003800200 */
[----:B------:R-:W-:Y:S05]  /*1c50*/  BRA.U !UP0, `(.L_x_57) ;  /* 0x0000000108fc7547 */ /* 0x000fea000b800000 */
[----:B0-----:R-:W0:Y:S01]  /*1c60*/  I2F.U32.RP R6, UR9 ;  /* 0x0000000900067d06 */ /* 0x001e220008209000 */
[----:B-12---:R-:W-:Y:S01]  /*1c70*/  IMAD R3, RZ, RZ, -UR9 ;  /* 0x80000009ff037e24 */ /* 0x006fe2000f8e02ff */
[----:B------:R-:W-:Y:S01]  /*1c80*/  UIADD3 UR13, UPT, UPT, UR13, UR5, URZ ;  /* 0x000000050d0d7290 */ /* 0x000fe2000fffe0ff */
[----:B------:R-:W-:Y:S01]  /*1c90*/  IMAD.U32 R10, RZ, RZ, UR9 ;  /* 0x00000009ff0a7e24 */ /* 0x000fe2000f8e00ff */
[----:B------:R-:W-:-:S04]  /*1ca0*/  ISETP.NE.U32.AND P2, PT, RZ, UR9, PT ;  /* 0x00000009ff007c0c */ /* 0x000fc8000bf45070 */
[----:B0-----:R-:W0:Y:S02]  /*1cb0*/  MUFU.RCP R6, R6 ;  /* 0x0000000600067308 */ /* 0x001e240000001000 */
[----:B0-----:R-:W-:-:S06]  /*1cc0*/  IADD3 R4, PT, PT, R6, 0xffffffe, RZ ;  /* 0x0ffffffe06047810 */ /* 0x001fcc0007ffe0ff */
[----:B------:R0:W1:Y:S02]  /*1cd0*/  F2I.FTZ.U32.TRUNC.NTZ R5, R4 ;  /* 0x0000000400057305 */ /* 0x000064000021f000 */
[----:B0-----:R-:W-:Y:S02]  /*1ce0*/  IMAD.MOV.U32 R4, RZ, RZ, RZ ;  /* 0x000000ffff047224 */ /* 0x001fe400078e00ff */
[----:B-1----:R-:W-:-:S04]  /*1cf0*/  IMAD R3, R3, R5, RZ ;  /* 0x0000000503037224 */ /* 0x002fc800078e02ff */
[----:B------:R-:W-:-:S06]  /*1d00*/  IMAD.HI.U32 R3, R5, R3, R4 ;  /* 0x0000000305037227 */ /* 0x000fcc00078e0004 */
[----:B------:R-:W-:-:S05]  /*1d10*/  IMAD.HI.U32 R3, R3, UR13, RZ ;  /* 0x0000000d03037c27 */ /* 0x000fca000f8e00ff */
[----:B------:R-:W-:-:S05]  /*1d20*/  IADD3 R3, PT, PT, -R3, RZ, RZ ;  /* 0x000000ff03037210 */ /* 0x000fca0007ffe1ff */
[----:B------:R-:W-:-:S05]  /*1d30*/  IMAD R3, R10, R3, UR13 ;  /* 0x0000000d0a037e24 */ /* 0x000fca000f8e0203 */
[----:B------:R-:W-:-:S13]  /*1d40*/  ISETP.GE.U32.AND P1, PT, R3, UR9, PT ;  /* 0x0000000903007c0c */ /* 0x000fda000bf26070 */
[----:B------:R-:W-:-:S05]  /*1d50*/  @P1 VIADD R3, R3, -UR9 ;  /* 0x8000000903031c36 */ /* 0x000fca0008000000 */
[----:B------:R-:W-:-:S13]  /*1d60*/  ISETP.GE.U32.AND P1, PT, R3, UR9, PT ;  /* 0x0000000903007c0c */ /* 0x000fda000bf26070 */
[----:B------:R-:W-:Y:S01]  /*1d70*/  @P1 VIADD R3, R3, -UR9 ;  /* 0x8000000903031c36 */ /* 0x000fe20008000000 */
[----:B------:R-:W-:-:S04]  /*1d80*/  @!P2 LOP3.LUT R3, RZ, UR9, RZ, 0x33, !PT ;  /* 0x00000009ff03ac12 */ /* 0x000fc8000f8e33ff */
[----:B------:R-:W-:-:S13]  /*1d90*/  ISETP.NE.AND P1, PT, R3, R0, PT ;  /* 0x000000000300720c */ /* 0x000fda0003f25270 */
[----:B------:R-:W-:Y:S05]  /*1da0*/  @P1 BRA `(.L_x_57) ;  /* 0x0000000000a81947 */ /* 0x000fea0003800000 */
[----:B------:R-:W0:Y:S01]  /*1db0*/  LDC.64 R4, c[0x0][0x380] ;  /* 0x0000e000ff047b82 */ /* 0x000e220000000a00 */
[----:B------:R-:W-:Y:S01]  /*1dc0*/  UIADD3 UR15, UPT, UPT, UR20, UR5, URZ ;  /* 0x00000005140f7290 */ /* 0x000fe2000fffe0ff */
[----:B------:R-:W-:-:S05]  /*1dd0*/  IMAD.U32 R9, RZ, RZ, UR32 ;  /* 0x00000020ff097e24 */ /* 0x000fca000f8e00ff */
[----:B------:R-:W-:-:S05]  /*1de0*/  IADD3 R9, PT, PT, R9, UR15, RZ ;  /* 0x0000000f09097c10 */ /* 0x000fca000fffe0ff */
[----:B0-----:R-:W-:-:S06]  /*1df0*/  IMAD.WIDE R4, R9, 0x4, R4 ;  /* 0x0000000409047825 */ /* 0x001fcc00078e0204 */
[----:B------:R-:W2:Y:S02]  /*1e00*/  LDG.E.CONSTANT R4, desc[UR16][R4.64] ;  /* 0x0000001004047981 */ /* 0x000ea4000c1e9900 */
[----:B--2---:R-:W-:-:S13]  /*1e10*/  ISETP.NE.AND P1, PT, R4, RZ, PT ;  /* 0x000000ff0400720c */ /* 0x004fda0003f25270 */
[----:B------:R-:W-:Y:S05]  /*1e20*/  @!P1 BRA `(.L_x_58) ;  /* 0x0000000000709947 */ /* 0x000fea0003800000 */
[----:B------:R-:W0:Y:S01]  /*1e30*/  S2UR UR14, SR_CgaCtaId ;  /* 0x00000000000e79c3 */ /* 0x000e220000008800 */
[----:B------:R-:W-:Y:S01]  /*1e40*/  UMOV UR11, 0x400 ;  /* 0x00000400000b7882 */ /* 0x000fe20000000000 */
[----:B------:R-:W-:Y:S02]  /*1e50*/  UIADD3 UR10, UPT, UPT, UR28, UR5, URZ ;  /* 0x000000051c0a7290 */ /* 0x000fe4000fffe0ff */
[----:B------:R-:W-:Y:S01]  /*1e60*/  ISETP.NE.AND P1, PT, RZ, UR5, PT ;  /* 0x00000005ff007c0c */ /* 0x000fe2000bf25270 */
[----:B0-----:R-:W-:-:S04]  /*1e70*/  ULEA UR11, UR14, UR11, 0x18 ;  /* 0x0000000b0e0b7291 */ /* 0x001fc8000f8ec0ff */
[----:B------:R-:W-:-:S04]  /*1e80*/  ULEA UR10, UR10, UR11, 0x2 ;  /* 0x0000000b0a0a7291 */ /* 0x000fc8000f8e10ff */
[----:B------:R-:W-:-:S05]  /*1e90*/  ULEA UR11, UR21, UR10, 0x2 ;  /* 0x0000000a150b7291 */ /* 0x000fca000f8e10ff */
[----:B------:R-:W0:Y:S04]  /*1ea0*/  LDS R10, [UR10] ;  /* 0x0000000aff0a7984 */ /* 0x000e280008000800 */
[----:B------:R-:W1:Y:S04]  /*1eb0*/  @P1 LDS R7, [UR10+-0x4] ;  /* 0xfffffc0aff071984 */ /* 0x000e680008000800 */
[----:B------:R-:W2:Y:S01]  /*1ec0*/  @P1 LDS R6, [UR11+-0x4] ;  /* 0xfffffc0bff061984 */ /* 0x000ea20008000800 */
[----:B------:R-:W-:Y:S05]  /*1ed0*/  @P1 BRA `(.L_x_59) ;  /* 0x0000000000341947 */ /* 0x000fea0003800000 */
[----:B------:R-:W-:Y:S02]  /*1ee0*/  UISETP.GE.AND UP0, UPT, UR15, 0x1, UPT ;  /* 0x000000010f00788c */ /* 0x000fe4000bf06270 */
[----:B------:R-:W-:-:S04]  /*1ef0*/  VIMNMX R2, PT, PT, R2, UR15, PT ;  /* 0x0000000f02027c48 */ /* 0x000fc8000bfe0100 */
[----:B------:R-:W-:Y:S02]  /*1f00*/  ISETP.GE.AND P1, PT, R2, 0x1, PT ;  /* 0x000000010200780c */ /* 0x000fe40003f26270 */
[----:B------:R-:W-:-:S11]  /*1f10*/  PLOP3.LUT P2, PT, PT, PT, UP0, 0x80, 0x8 ;  /* 0x000000000008781c */ /* 0x000fd60003f4f008 */
[----:B------:R-:W4:Y:S02]  /*1f20*/  @P1 LDC.64 R4, c[0x0][0x388] ;  /* 0x0000e200ff041b82 */ /* 0x000f240000000a00 */
[----:B-1----:R-:W-:Y:S02]  /*1f30*/  @P2 VIADD R7, R9, 0xffffffff ;  /* 0xffffffff09072836 */ /* 0x002fe40000000000 */
[----:B------:R-:W-:-:S04]  /*1f40*/  @P1 VIADD R9, R8, UR15 ;  /* 0x0000000f08091c36 */ /* 0x000fc80008000000 */
[----:B------:R-:W1:Y:S01]  /*1f50*/  @P2 LDC.64 R2, c[0x0][0x388] ;  /* 0x0000e200ff022b82 */ /* 0x000e620000000a00 */
[----:B----4-:R-:W-:-:S04]  /*1f60*/  @P1 IMAD.WIDE R4, R9, 0x4, R4 ;  /* 0x0000000409041825 */ /* 0x010fc800078e0204 */
[----:B-1----:R-:W-:Y:S01]  /*1f70*/  @P2 IMAD.WIDE R2, R7, 0x4, R2 ;  /* 0x0000000407022825 */ /* 0x002fe200078e0202 */
[----:B--2---:R-:W-:-:S06]  /*1f80*/  CS2R R6, SRZ ;  /* 0x0000000000067805 */ /* 0x004fcc000001ff00 */
[----:B------:R4:W5:Y:S04]  /*1f90*/  @P2 LDG.E R6, desc[UR16][R2.64] ;  /* 0x0000001002062981 */ /* 0x000968000c1e1900 */
[----:B------:R4:W5:Y:S02]  /*1fa0*/  @P1 LDG.E R7, desc[UR16][R4.64] ;  /* 0x0000001004071981 */ /* 0x000964000c1e1900 */
.L_x_59:
[----:B012--5:R-:W-:-:S05]  /*1fb0*/  VIMNMX3 R6, R6, R7, R10, PT ;  /* 0x000000070606720f */ /* 0x027fca000380010a */
[----:B------:R-:W-:-:S05]  /*1fc0*/  VIADD R6, R6, 0x1 ;  /* 0x0000000106067836 */ /* 0x000fca0000000000 */
[----:B------:R0:W-:Y:S01]  /*1fd0*/  STS [UR11], R6 ;  /* 0x00000006ff007988 */ /* 0x0001e2000800080b */
[----:B------:R-:W-:Y:S05]  /*1fe0*/  BRA `(.L_x_57) ;  /* 0x0000000000187947 */ /* 0x000fea0003800000 */
.L_x_58:
[----:B------:R-:W0:Y:S01]  /*1ff0*/  S2R R3, SR_CgaCtaId ;  /* 0x0000000000037919 */ /* 0x000e220000008800 */
[----:B------:R-:W-:Y:S02]  /*2000*/  MOV R2, 0x400 ;  /* 0x0000040000027802 */ /* 0x000fe40000000f00 */
[----:B------:R-:W-:Y:S02]  /*2010*/  MOV R5, UR13 ;  /* 0x0000000d00057c02 */ /* 0x000fe40008000f00 */
[----:B0-----:R-:W-:-:S05]  /*2020*/  LEA R2, R3, R2, 0x18 ;  /* 0x0000000203027211 */ /* 0x001fca00078ec0ff */
[----:B------:R-:W-:-:S05]  /*2030*/  IMAD R2, R5, 0x4, R2 ;  /* 0x0000000405027824 */ /* 0x000fca00078e0202 */
[----:B------:R0:W-:Y:S02]  /*2040*/  STS [R2], RZ ;  /* 0x000000ff02007388 */ /* 0x0001e40000000800 */
.L_x_57:
[----:B0-23--:R-:W-:Y:S05]  /*2050*/  BSYNC.RECONVERGENT B2 ;  /* 0x0000000000027941 */ /* 0x00dfea0003800200 */
.L_x_32:
[----:B----4-:R-:W-:Y:S01]  /*2060*/  IMAD.U32 R2, RZ, RZ, UR4 ;  /* 0x00000004ff027e24 */ /* 0x010fe2000f8e00ff */
[----:B------:R-:W-:Y:S03]  /*2070*/  BAR.SYNC.DEFER_BLOCKING 0x0 ;  /* 0x0000000000007b1d */ /* 0x000fe60000010000 */
[----:B------:R-:W-:-:S05]  /*2080*/  VIADD R2, R2, 0x1 ;  /* 0x0000000102027836 */ /* 0x000fca0000000000 */
[C---:B------:R-:W-:Y:S02]  /*2090*/  ISETP.NE.AND P1, PT, R2.reuse, UR6, PT ;  /* 0x0000000602007c0c */ /* 0x040fe4000bf25270 */
[----:B------:R-:W-:-:S11]  /*20a0*/  R2UR UR4, R2 ;  /* 0x00000000020472ca */ /* 0x000fd600000e0000 */
[----:B------:R-:W-:Y:S05]  /*20b0*/  @P1 BRA `(.L_x_60) ;  /* 0xffffffe400881947 */ /* 0x000fea000383ffff */
.L_x_31:
[----:B------:R-:W-:Y:S01]  /*20c0*/  ISETP.GE.AND P1, PT, R0, UR24, PT ;  /* 0x0000001800007c0c */ /* 0x000fe2000bf26270 */
[----:B------:R-:W4:-:S12]  /*20d0*/  LDCU UR10, c[0x0][0x394] ;  /* 0x00007280ff0a77ac */ /* 0x000f180008000800 */
[----:B------:R-:W-:Y:S05]  /*20e0*/  @P1 BRA `(.L_x_28) ;  /* 0x0000000000b01947 */ /* 0x000fea0003800000 */
[----:B-1----:R-:W-:Y:S01]  /*20f0*/  IABS R4, UR21 ;  /* 0x0000001500047c13 */ /* 0x002fe20008000000 */
[----:B------:R-:W1:Y:S01]  /*2100*/  S2R R11, SR_CgaCtaId ;  /* 0x00000000000b7919 */ /* 0x000e620000008800 */
[----:B------:R-:W0:Y:S01]  /*2110*/  LDC R5, c[0x0][0x398] ;  /* 0x0000e600ff057b82 */ /* 0x000e220000000800 */
        /* <DEDUP_REMOVED lines=13> */
[----:B0-----:R-:W-:-:S07]  /*21f0*/  IMAD.MOV.U32 R9, RZ, RZ, R0 ;  /* 0x000000ffff097224 */ /* 0x001fce00078e0000 */
.L_x_61:
[----:B0-----:R-:W-:Y:S02]  /*2200*/  IABS R10, UR21 ;  /* 0x00000015000a7c13 */ /* 0x001fe40008000000 */
[----:B------:R-:W-:Y:S02]  /*2210*/  IABS R11, R9 ;  /* 0x00000009000b7213 */ /* 0x000fe40000000000 */
[----:B------:R-:W-:-:S03]  /*2220*/  IADD3 R12, PT, PT, RZ, -R10, RZ ;  /* 0x8000000aff0c7210 */ /* 0x000fc60007ffe0ff */
[----:B------:R-:W-:-:S04]  /*2230*/  IMAD.HI.U32 R10, R7, R11, RZ ;  /* 0x0000000b070a7227 */ /* 0x000fc800078e00ff */
[----:B------:R-:W-:Y:S01]  /*2240*/  IMAD R11, R10, R12, R11 ;  /* 0x0000000c0a0b7224 */ /* 0x000fe200078e020b */
[----:B------:R-:W-:-:S04]  /*2250*/  IABS R12, UR21 ;  /* 0x00000015000c7c13 */ /* 0x000fc80008000000 */
[----:B------:R-:W-:-:S13]  /*2260*/  ISETP.GT.U32.AND P3, PT, R4, R11, PT ;  /* 0x0000000b0400720c */ /* 0x000fda0003f64070 */
[----:B------:R-:W-:Y:S02]  /*2270*/  @!P3 IMAD.IADD R11, R11, 0x1, -R12 ;  /* 0x000000010b0bb824 */ /* 0x000fe400078e0a0c */
[----:B------:R-:W-:Y:S02]  /*2280*/  IMAD R12, R9, 0x4, R6 ;  /* 0x00000004090c7824 */ /* 0x000fe400078e0206 */
[----:B------:R-:W-:Y:S01]  /*2290*/  @!P3 VIADD R10, R10, 0x1 ;  /* 0x000000010a0ab836 */ /* 0x000fe20000000000 */
[----:B------:R-:W-:Y:S02]  /*22a0*/  ISETP.GE.U32.AND P2, PT, R11, R4, PT ;  /* 0x000000040b00720c */ /* 0x000fe40003f46070 */
[----:B------:R-:W-:Y:S01]  /*22b0*/  LOP3.LUT R11, R9, UR21, RZ, 0x3c, !PT ;  /* 0x00000015090b7c12 */ /* 0x000fe2000f8e3cff */
[----:B------:R-:W2:Y:S03]  /*22c0*/  LDS R15, [R12] ;  /* 0x000000000c0f7984 */ /* 0x000ea60000000800 */
[----:B------:R-:W-:-:S07]  /*22d0*/  ISETP.GE.AND P4, PT, R11, RZ, PT ;  /* 0x000000ff0b00720c */ /* 0x000fce0003f86270 */
[----:B------:R-:W-:-:S06]  /*22e0*/  @P2 IADD3 R10, PT, PT, R10, 0x1, RZ ;  /* 0x000000010a0a2810 */ /* 0x000fcc0007ffe0ff */
[----:B------:R-:W-:-:S05]  /*22f0*/  @!P4 IMAD.MOV R10, RZ, RZ, -R10 ;  /* 0x000000ffff0ac224 */ /* 0x000fca00078e0a0a */
[----:B------:R-:W-:-:S05]  /*2300*/  SEL R10, R8, R10, !P1 ;  /* 0x0000000a080a7207 */ /* 0x000fca0004800000 */
[--C-:B------:R-:W-:Y:S02]  /*2310*/  IMAD.MOV R14, RZ, RZ, -R10.reuse ;  /* 0x000000ffff0e7224 */ /* 0x100fe400078e0a0a */
[----:B------:R-:W-:Y:S02]  /*2320*/  IMAD R10, R5, UR18, R10 ;  /* 0x00000012050a7c24 */ /* 0x000fe4000f8e020a */
[----:B------:R-:W-:Y:S01]  /*2330*/  IMAD R11, R14, UR21, R9 ;  /* 0x000000150e0b7c24 */ /* 0x000fe2000f8e0209 */
[----:B------:R-:W-:-:S03]  /*2340*/  IADD3 R9, PT, PT, R9, UR9, RZ ;  /* 0x0000000909097c10 */ /* 0x000fc6000fffe0ff */
[----:B------:R-:W-:Y:S01]  /*2350*/  VIADD R11, R11, UR20 ;  /* 0x000000140b0b7c36 */ /* 0x000fe20008000000 */
[----:B------:R-:W-:-:S03]  /*2360*/  ISETP.GE.AND P2, PT, R9, UR24, PT ;  /* 0x0000001809007c0c */ /* 0x000fc6000bf46270 */
[----:B----4-:R-:W-:-:S04]  /*2370*/  IMAD R11, R10, UR10, R11 ;  /* 0x0000000a0a0b7c24 */ /* 0x010fc8000f8e020b */
[----:B------:R-:W-:-:S05]  /*2380*/  IMAD.WIDE R10, R11, 0x4, R2 ;  /* 0x000000040b0a7825 */ /* 0x000fca00078e0202 */
[----:B--2---:R0:W-:Y:S01]  /*2390*/  STG.E desc[UR16][R10.64], R15 ;  /* 0x0000000f0a007986 */ /* 0x0041e2000c101910 */
[----:B------:R-:W-:Y:S05]  /*23a0*/  @!P2 BRA `(.L_x_61) ;  /* 0xfffffffc0094a947 */ /* 0x000fea000383ffff */
.L_x_28:
[----:B0-234-:R-:W-:Y:S05]  /*23b0*/  BSYNC.RECONVERGENT B0 ;  /* 0x0000000000007941 */ /* 0x01dfea0003800200 */
.L_x_27:
[----:B------:R-:W-:-:S04]  /*23c0*/  UISETP.NE.U32.AND UP0, UPT, UR23, URZ, UPT ;  /* 0x000000ff1700728c */ /* 0x000fc8000bf05070 */
[----:B------:R-:W-:-:S09]  /*23d0*/  UISETP.NE.AND.EX UP0, UPT, UR22, URZ, UPT, UP0 ;  /* 0x000000ff1600728c */ /* 0x000fd2000bf05300 */
[----:B------:R-:W-:Y:S05]  /*23e0*/  BRA.U !UP0, `(.L_x_62) ;  /* 0x0000000108987547 */ /* 0x000fea000b800000 */
[----:B------:R-:W-:-:S03]  /*23f0*/  UMOV UR4, 0xffffffff ;  /* 0xffffffff00047882 */ /* 0x000fc60000000000 */
[----:B------:R-:W-:Y:S05]  /*2400*/  BRA.DIV UR4, `(.L_x_63) ;  /* 0x0000000204947947 */ /* 0x000fea000b800000 */
[----:B------:R-:W-:Y:S06]  /*2410*/  BAR.SYNC.DEFER_BLOCKING 0x0 ;  /* 0x0000000000007b1d */ /* 0x000fec0000010000 */
.L_x_71:
[----:B------:R-:W-:Y:S04]  /*2420*/  BSSY B0, `(.L_x_64) ;  /* 0x000001a000007945 */ /* 0x000fe80003800000 */
[----:B------:R-:W-:Y:S05]  /*2430*/  @P0 BRA `(.L_x_65) ;  /* 0x0000000000600947 */ /* 0x000fea0003800000 */
[----:B------:R-:W0:Y:S01]  /*2440*/  S2R R2, SR_LANEID ;  /* 0x0000000000027919 */ /* 0x000e220000000000 */
[----:B------:R-:W-:Y:S01]  /*2450*/  VOTEU.ANY UR5, UPT, PT ;  /* 0x0000000000057886 */ /* 0x000fe200038e0100 */
[----:B-1----:R-:W-:Y:S01]  /*2460*/  IMAD.U32 R3, RZ, RZ, UR22 ;  /* 0x00000016ff037e24 */ /* 0x002fe2000f8e00ff */
[----:B------:R-:W0:Y:S01]  /*2470*/  FLO.U32 R5, UR5 ;  /* 0x0000000500057d00 */ /* 0x000e2200080e0000 */
[----:B------:R-:W-:-:S04]  /*2480*/  UPOPC UR4, UR5 ;  /* 0x00000005000472bf */ /* 0x000fc80008000000 */
[----:B------:R-:W-:-:S06]  /*2490*/  UIMAD UR4, UR12, UR4, URZ ;  /* 0x000000040c0472a4 */ /* 0x000fcc000f8e02ff */
[----:B------:R-:W-:Y:S01]  /*24a0*/  IMAD.U32 R9, RZ, RZ, UR4 ;  /* 0x00000004ff097e24 */ /* 0x000fe2000f8e00ff */
[----:B0-----:R-:W-:Y:S01]  /*24b0*/  ISETP.EQ.U32.AND P1, PT, R5, R2, PT ;  /* 0x000000020500720c */ /* 0x001fe20003f22070 */
[----:B------:R-:W-:-:S12]  /*24c0*/  IMAD.U32 R2, RZ, RZ, UR23 ;  /* 0x00000017ff027e24 */ /* 0x000fd8000f8e00ff */
[----:B------:R-:W-:Y:S06]  /*24d0*/  @P1 MEMBAR.ALL.GPU ;  /* 0x0000000000001992 */ /* 0x000fec000000a000 */
[----:B------:R-:W-:-:S00]  /*24e0*/  @P1 ERRBAR ;  /* 0x00000000000019ab */ /* 0x000fc00000000000 */
[----:B------:R-:W-:Y:S06]  /*24f0*/  @P1 CGAERRBAR ;  /* 0x00000000000015ab */ /* 0x000fec0000000000 */
[----:B------:R-:W2:Y:S01]  /*2500*/  @P1 ATOM.E.ADD.STRONG.GPU PT, R6, desc[UR16][R2.64+0x4], R9 ;  /* 0x800004090206198a */ /* 0x000ea200081ef110 */
[----:B------:R-:W0:Y:S02]  /*2510*/  S2R R7, SR_LTMASK ;  /* 0x0000000000077919 */ /* 0x000e240000003900 */
[----:B0-----:R-:W-:-:S06]  /*2520*/  LOP3.LUT R7, R7, UR5, RZ, 0xc0, !PT ;  /* 0x0000000507077c12 */ /* 0x001fcc000f8ec0ff */
[----:B------:R-:W0:Y:S01]  /*2530*/  POPC R7, R7 ;  /* 0x0000000700077309 */ /* 0x000e220000000000 */
[----:B--2---:R-:W0:Y:S02]  /*2540*/  SHFL.IDX PT, R4, R6, R5, 0x1f ;  /* 0x00001f0506047589 */ /* 0x004e2400000e0000 */
[----:B0-----:R-:W-:-:S07]  /*2550*/  IMAD R4, R7, UR12, R4 ;  /* 0x0000000c07047c24 */ /* 0x001fce000f8e0204 */
.L_x_66:
[----:B------:R-:W2:Y:S04]  /*2560*/  LD.E.STRONG.GPU R5, desc[UR16][R2.64+0x4] ;  /* 0x0000041002057980 */ /* 0x000ea8000c10f900 */
[----:B--2---:R-:W-:Y:S01]  /*2570*/  CCTL.IVALL ;  /* 0x00000000ff00798f */ /* 0x004fe20002000000 */
[----:B------:R-:W-:Y:S05]  /*2580*/  YIELD ;  /* 0x0000000000007946 */ /* 0x000fea0003800000 */
[----:B------:R-:W-:-:S04]  /*2590*/  LOP3.LUT R5, R5, R4, RZ, 0x3c, !PT ;  /* 0x0000000405057212 */ /* 0x000fc800078e3cff */
[----:B------:R-:W-:-:S13]  /*25a0*/  ISETP.GT.AND P1, PT, R5, -0x1, PT ;  /* 0xffffffff0500780c */ /* 0x000fda0003f24270 */
[----:B------:R-:W-:Y:S05]  /*25b0*/  @P1 BRA `(.L_x_66) ;  /* 0xfffffffc00e81947 */ /* 0x000fea000383ffff */
.L_x_65:
[----:B------:R-:W-:Y:S05]  /*25c0*/  BSYNC B0 ;  /* 0x0000000000007941 */ /* 0x000fea0003800000 */
.L_x_64:
[----:B------:R-:W-:-:S03]  /*25d0*/  UMOV UR4, 0xffffffff ;  /* 0xffffffff00047882 */ /* 0x000fc60000000000 */
[----:B------:R-:W-:Y:S05]  /*25e0*/  BRA.DIV UR4, `(.L_x_67) ;  /* 0x00000002044c7947 */ /* 0x000fea000b800000 */
[----:B------:R-:W-:Y:S06]  /*25f0*/  BAR.SYNC.DEFER_BLOCKING 0x0 ;  /* 0x0000000000007b1d */ /* 0x000fec0000010000 */
.L_x_74:
[----:B------:R-:W-:-:S04]  /*2600*/  IADD3 R13, PT, PT, R13, 0x1, RZ ;  /* 0x000000010d0d7810 */ /* 0x000fc80007ffe0ff */
[----:B------:R-:W-:-:S13]  /*2610*/  ISETP.NE.AND P1, PT, R13, UR19, PT ;  /* 0x000000130d007c0c */ /* 0x000fda000bf25270 */
[----:B------:R-:W-:Y:S05]  /*2620*/  @P1 BRA `(.L_x_68) ;  /* 0xffffffdc00501947 */ /* 0x000fea000383ffff */
[----:B------:R-:W-:Y:S05]  /*2630*/  BSYNC B1 ;  /* 0x0000000000017941 */ /* 0x000fea0003800000 */
.L_x_26:
[----:B------:R-:W-:Y:S05]  /*2640*/  EXIT ;  /* 0x000000000000794d */ /* 0x000fea0003800000 */
.L_x_62:
[----:B------:R-:W-:Y:S05]  /*2650*/  BPT.TRAP 0x1 ;  /* 0x000000040000795c */ /* 0x000fea0000300000 */
.L_x_63:
[----:B------:R-:W-:Y:S01]  /*2660*/  BSSY B0, `(.L_x_69) ;  /* 0x000000a000007945 */ /* 0x000fe20003800000 */
[----:B-1----:R-:W-:Y:S02]  /*2670*/  IMAD.MOV.U32 R3, RZ, RZ, 0x0 ;  /* 0x00000000ff037424 */ /* 0x002fe400078e00ff */
[----:B------:R-:W-:Y:S02]  /*2680*/  IMAD.MOV.U32 R4, RZ, RZ, 0x0 ;  /* 0x00000000ff047424 */ /* 0x000fe400078e00ff */
[----:B------:R-:W-:-:S07]  /*2690*/  IMAD.MOV.U32 R2, RZ, RZ, -0x1 ;  /* 0xffffffffff027424 */ /* 0x000fce00078e00ff */
[----:B------:R-:W-:Y:S05]  /*26a0*/  WARPSYNC.COLLECTIVE.ALL `(.L_x_70) ;  /* 0x0000000000147948 */ /* 0x000fea0003c00000 */
[----:B------:R-:W-:-:S04]  /*26b0*/  SHF.L.U32 R4, R4, 0x10, RZ ;  /* 0x0000001004047819 */ /* 0x000fc800000006ff */
[----:B------:R-:W-:-:S05]  /*26c0*/  LOP3.LUT R4, R4, 0xf, R3, 0xf8, !PT ;  /* 0x0000000f04047812 */ /* 0x000fca00078ef803 */
[----:B------:R0:W-:Y:S02]  /*26d0*/  BAR.SYNC.DEFER_BLOCKING R4, R4 ;  /* 0x000000040000731d */ /* 0x0001e40000010000 */
[----:B0-----:R-:W-:-:S04]  /*26e0*/  SHF.R.U32 R4, R4, 0x10, RZ ;  /* 0x0000001004047819 */ /* 0x001fc800000016ff */
[----:B------:R-:W-:Y:S05]  /*26f0*/  ENDCOLLECTIVE ;  /* 0x000000000000791b */ /* 0x000fea0003800000 */
.L_x_70:
[----:B------:R-:W-:Y:S05]  /*2700*/  BSYNC B0 ;  /* 0x0000000000007941 */ /* 0x000fea0003800000 */
.L_x_69:
[----:B------:R-:W-:Y:S05]  /*2710*/  BRA `(.L_x_71) ;  /* 0xfffffffc00407947 */ /* 0x000fea000383ffff */
.L_x_67:
[----:B-1----:R-:W-:Y:S01]  /*2720*/  HFMA2 R3, -RZ, RZ, 0, 0 ;  /* 0x00000000ff037431 */ /* 0x002fe200000001ff */
[----:B------:R-:W-:Y:S01]  /*2730*/  BSSY B0, `(.L_x_72) ;  /* 0x0000009000007945 */ /* 0x000fe20003800000 */
        /* <DEDUP_REMOVED lines=8> */
.L_x_73:
[----:B------:R-:W-:Y:S05]  /*27c0*/  BSYNC B0 ;  /* 0x0000000000007941 */ /* 0x000fea0003800000 */
.L_x_72:
[----:B------:R-:W-:Y:S05]  /*27d0*/  BRA `(.L_x_74) ;  /* 0xfffffffc00887947 */ /* 0x000fea000383ffff */
.L_x_75:
        /* <DEDUP_REMOVED lines=10> */
.L_x_77:


//--------------------- .nv.shared.largestSquareNoGridSyncKernel --------------------------
	.section	.nv.shared.largestSquareNoGridSyncKernel,"aw",@nobits
	.sectionflags	@""
	.align	16
	.zero		1024


//--------------------- .nv.shared.reserved.0     --------------------------
	.section	.nv.shared.reserved.0,"aw",@nobits
	.weak		__nv_reservedSMEM_offset_0_alias
	.size		__nv_reservedSMEM_offset_0_alias, 0, 64
	.other		__nv_reservedSMEM_offset_0_alias,@"STO_CUDA_RESERVED_SHARED STV_DEFAULT"
__nv_reservedSMEM_offset_0_alias:
	.zero		0
	.zero		64


//--------------------- .nv.shared._Z28largestSquareWavefrontKernelPKiPiiiii --------------------------
	.section	.nv.shared._Z28largestSquareWavefrontKernelPKiPiiiii,"aw",@nobits
	.sectionflags	@""
	.align	16
	.zero		1024


//--------------------- .nv.constant0.largestSquareNoGridSyncKernel --------------------------
	.section	.nv.constant0.largestSquareNoGridSyncKernel,"a",@progbits
	.sectionflags	@""
	.align	4
.nv.constant0.largestSquareNoGridSyncKernel:
	.zero		944


//--------------------- .nv.constant0._Z28largestSquareWavefrontKernelPKiPiiiii --------------------------
	.section	.nv.constant0._Z28largestSquareWavefrontKernelPKiPiiiii,"a",@progbits
	.sectionflags	@""
	.align	4
.nv.constant0._Z28largestSquareWavefrontKernelPKiPiiiii:
	.zero		928


//--------------------- SYMBOLS --------------------------

	.type		.nv.reservedSmem.offset0,@object
	.size		.nv.reservedSmem.offset0,0x4
	.type		.nv.reservedSmem.cap,@object
	.size		.nv.reservedSmem.cap,0x4
